	.target	sm_90a

	.elftype	@"ET_EXEC"


//--------------------- .note.nv.tkinfo           --------------------------
	.section	.note.nv.tkinfo,"",@"SHT_NOTE"
	.sectionflags	@"SHF_NOTE_NV_TKINFO"
	.tkinfo
        /*0018*/ 	.word	0x00000002
        /*0030*/ 	.string	""
        /*0030*/ 	.string	"ptxas"
        /*0030*/ 	.string	"Cuda compilation tools, release 13.0, V13.0.88"
        /*0030*/ 	.string	"Build cuda_13.0.r13.0/compiler.36424714_0"
        /*0030*/ 	.string	"-arch sm_90a -m 64 "



//--------------------- .note.nv.cuinfo           --------------------------
	.section	.note.nv.cuinfo,"",@"SHT_NOTE"
	.sectionflags	@"SHF_NOTE_NV_CUINFO"
        /*0018*/ 	.short	0x0002
        /*001a*/ 	.short	0x005a
        /*001c*/ 	.short	0x0082
	.zero		2


//--------------------- .nv.info                  --------------------------
	.section	.nv.info,"",@"SHT_CUDA_INFO"
	.align	4


	//----- nvinfo : EIATTR_REGCOUNT
	.align		4
        /*0000*/ 	.byte	0x04, 0x2f
        /*0002*/ 	.short	(.L_1 - .L_0)
	.align		4
.L_0:
        /*0004*/ 	.word	index@(_ZN17fastertransformer15shift_partitionIfEEvPT_PKS1_iiiiii)
        /*0008*/ 	.word	0x00000014


	//----- nvinfo : EIATTR_FRAME_SIZE
	.align		4
.L_1:
        /*000c*/ 	.byte	0x04, 0x11
        /*000e*/ 	.short	(.L_3 - .L_2)
	.align		4
.L_2:
        /*0010*/ 	.word	index@(_ZN17fastertransformer15shift_partitionIfEEvPT_PKS1_iiiiii)
        /*0014*/ 	.word	0x00000000


	//----- nvinfo : EIATTR_REGCOUNT
	.align		4
.L_3:
        /*0018*/ 	.byte	0x04, 0x2f
        /*001a*/ 	.short	(.L_5 - .L_4)
	.align		4
.L_4:
        /*001c*/ 	.word	index@(_ZN17fastertransformer18shift_partition_v2IfEEvPT_PKS1_iiiiii)
        /*0020*/ 	.word	0x0000001a


	//----- nvinfo : EIATTR_FRAME_SIZE
	.align		4
.L_5:
        /*0024*/ 	.byte	0x04, 0x11
        /*0026*/ 	.short	(.L_7 - .L_6)
	.align		4
.L_6:
        /*0028*/ 	.word	index@(_ZN17fastertransformer18shift_partition_v2IfEEvPT_PKS1_iiiiii)
        /*002c*/ 	.word	0x00000000


	//----- nvinfo : EIATTR_REGCOUNT
	.align		4
.L_7:
        /*0030*/ 	.byte	0x04, 0x2f
        /*0032*/ 	.short	(.L_9 - .L_8)
	.align		4
.L_8:
        /*0034*/ 	.word	index@(_ZN17fastertransformer21shift_partition_COL32INS_5half4EEEvPaPKT_iiiiPKfii)
        /*0038*/ 	.word	0x00000016


	//----- nvinfo : EIATTR_FRAME_SIZE
	.align		4
.L_9:
        /*003c*/ 	.byte	0x04, 0x11
        /*003e*/ 	.short	(.L_11 - .L_10)
	.align		4
.L_10:
        /*0040*/ 	.word	index@(_ZN17fastertransformer21shift_partition_COL32INS_5half4EEEvPaPKT_iiiiPKfii)
        /*0044*/ 	.word	0x00000000


	//----- nvinfo : EIATTR_REGCOUNT
	.align		4
.L_11:
        /*0048*/ 	.byte	0x04, 0x2f
        /*004a*/ 	.short	(.L_13 - .L_12)
	.align		4
.L_12:
        /*004c*/ 	.word	index@(_ZN17fastertransformer24shift_partition_v2_COL32I7__half2EEvPaPKT_iiiiPKfii)
        /*0050*/ 	.word	0x00000014


	//----- nvinfo : EIATTR_FRAME_SIZE
	.align		4
.L_13:
        /*0054*/ 	.byte	0x04, 0x11
        /*0056*/ 	.short	(.L_15 - .L_14)
	.align		4
.L_14:
        /*0058*/ 	.word	index@(_ZN17fastertransformer24shift_partition_v2_COL32I7__half2EEvPaPKT_iiiiPKfii)
        /*005c*/ 	.word	0x00000000


	//----- nvinfo : EIATTR_REGCOUNT
	.align		4
.L_15:
        /*0060*/ 	.byte	0x04, 0x2f
        /*0062*/ 	.short	(.L_17 - .L_16)
	.align		4
.L_16:
        /*0064*/ 	.word	index@(_ZN17fastertransformer18shift_partition_v2I7__half2EEvPT_PKS2_iiiiii)
        /*0068*/ 	.word	0x0000001a


	//----- nvinfo : EIATTR_FRAME_SIZE
	.align		4
.L_17:
        /*006c*/ 	.byte	0x04, 0x11
        /*006e*/ 	.short	(.L_19 - .L_18)
	.align		4
.L_18:
        /*0070*/ 	.word	index@(_ZN17fastertransformer18shift_partition_v2I7__half2EEvPT_PKS2_iiiiii)
        /*0074*/ 	.word	0x00000000


	//----- nvinfo : EIATTR_REGCOUNT
	.align		4
.L_19:
        /*0078*/ 	.byte	0x04, 0x2f
        /*007a*/ 	.short	(.L_21 - .L_20)
	.align		4
.L_20:
        /*007c*/ 	.word	index@(_ZN17fastertransformer15shift_partitionI7__half2EEvPT_PKS2_iiiiii)
        /*0080*/ 	.word	0x00000014


	//----- nvinfo : EIATTR_FRAME_SIZE
	.align		4
.L_21:
        /*0084*/ 	.byte	0x04, 0x11
        /*0086*/ 	.short	(.L_23 - .L_22)
	.align		4
.L_22:
        /*0088*/ 	.word	index@(_ZN17fastertransformer15shift_partitionI7__half2EEvPT_PKS2_iiiiii)
        /*008c*/ 	.word	0x00000000


	//----- nvinfo : EIATTR_REGCOUNT
	.align		4
.L_23:
        /*0090*/ 	.byte	0x04, 0x2f
        /*0092*/ 	.short	(.L_25 - .L_24)
	.align		4
.L_24:
        /*0094*/ 	.word	index@(_ZN17fastertransformer24shift_partition_v2_COL32IfEEvPaPKT_iiiiPKfii)
        /*0098*/ 	.word	0x0000001e


	//----- nvinfo : EIATTR_FRAME_SIZE
	.align		4
.L_25:
        /*009c*/ 	.byte	0x04, 0x11
        /*009e*/ 	.short	(.L_27 - .L_26)
	.align		4
.L_26:
        /*00a0*/ 	.word	index@(_ZN17fastertransformer24shift_partition_v2_COL32IfEEvPaPKT_iiiiPKfii)
        /*00a4*/ 	.word	0x00000000


	//----- nvinfo : EIATTR_REGCOUNT
	.align		4
.L_27:
        /*00a8*/ 	.byte	0x04, 0x2f
        /*00aa*/ 	.short	(.L_29 - .L_28)
	.align		4
.L_28:
        /*00ac*/ 	.word	index@(_ZN17fastertransformer21shift_partition_COL32IfEEvPaPKT_iiiiPKfii)
        /*00b0*/ 	.word	0x00000014


	//----- nvinfo : EIATTR_FRAME_SIZE
	.align		4
.L_29:
        /*00b4*/ 	.byte	0x04, 0x11
        /*00b6*/ 	.short	(.L_31 - .L_30)
	.align		4
.L_30:
        /*00b8*/ 	.word	index@(_ZN17fastertransformer21shift_partition_COL32IfEEvPaPKT_iiiiPKfii)
        /*00bc*/ 	.word	0x00000000


	//----- nvinfo : EIATTR_MIN_STACK_SIZE
	.align		4
.L_31:
        /*00c0*/ 	.byte	0x04, 0x12
        /*00c2*/ 	.short	(.L_33 - .L_32)
	.align		4
.L_32:
        /*00c4*/ 	.word	index@(_ZN17fastertransformer21shift_partition_COL32IfEEvPaPKT_iiiiPKfii)
        /*00c8*/ 	.word	0x00000000


	//----- nvinfo : EIATTR_MIN_STACK_SIZE
	.align		4
.L_33:
        /*00cc*/ 	.byte	0x04, 0x12
        /*00ce*/ 	.short	(.L_35 - .L_34)
	.align		4
.L_34:
        /*00d0*/ 	.word	index@(_ZN17fastertransformer24shift_partition_v2_COL32IfEEvPaPKT_iiiiPKfii)
        /*00d4*/ 	.word	0x00000000


	//----- nvinfo : EIATTR_MIN_STACK_SIZE
	.align		4
.L_35:
        /*00d8*/ 	.byte	0x04, 0x12
        /*00da*/ 	.short	(.L_37 - .L_36)
	.align		4
.L_36:
        /*00dc*/ 	.word	index@(_ZN17fastertransformer15shift_partitionI7__half2EEvPT_PKS2_iiiiii)
        /*00e0*/ 	.word	0x00000000


	//----- nvinfo : EIATTR_MIN_STACK_SIZE
	.align		4
.L_37:
        /*00e4*/ 	.byte	0x04, 0x12
        /*00e6*/ 	.short	(.L_39 - .L_38)
	.align		4
.L_38:
        /*00e8*/ 	.word	index@(_ZN17fastertransformer18shift_partition_v2I7__half2EEvPT_PKS2_iiiiii)
        /*00ec*/ 	.word	0x00000000


	//----- nvinfo : EIATTR_MIN_STACK_SIZE
	.align		4
.L_39:
        /*00f0*/ 	.byte	0x04, 0x12
        /*00f2*/ 	.short	(.L_41 - .L_40)
	.align		4
.L_40:
        /*00f4*/ 	.word	index@(_ZN17fastertransformer24shift_partition_v2_COL32I7__half2EEvPaPKT_iiiiPKfii)
        /*00f8*/ 	.word	0x00000000


	//----- nvinfo : EIATTR_MIN_STACK_SIZE
	.align		4
.L_41:
        /*00fc*/ 	.byte	0x04, 0x12
        /*00fe*/ 	.short	(.L_43 - .L_42)
	.align		4
.L_42:
        /*0100*/ 	.word	index@(_ZN17fastertransformer21shift_partition_COL32INS_5half4EEEvPaPKT_iiiiPKfii)
        /*0104*/ 	.word	0x00000000


	//----- nvinfo : EIATTR_MIN_STACK_SIZE
	.align		4
.L_43:
        /*0108*/ 	.byte	0x04, 0x12
        /*010a*/ 	.short	(.L_45 - .L_44)
	.align		4
.L_44:
        /*010c*/ 	.word	index@(_ZN17fastertransformer18shift_partition_v2IfEEvPT_PKS1_iiiiii)
        /*0110*/ 	.word	0x00000000


	//----- nvinfo : EIATTR_MIN_STACK_SIZE
	.align		4
.L_45:
        /*0114*/ 	.byte	0x04, 0x12
        /*0116*/ 	.short	(.L_47 - .L_46)
	.align		4
.L_46:
        /*0118*/ 	.word	index@(_ZN17fastertransformer15shift_partitionIfEEvPT_PKS1_iiiiii)
        /*011c*/ 	.word	0x00000000
.L_47:


//--------------------- .nv.compat                --------------------------
	.section	.nv.compat,"",@"SHT_CUDA_COMPAT_INFO"
	.align	4
        /*0000*/ 	.byte	0x02, 0x09, 0x01, 0x00, 0x02, 0x02, 0x01, 0x00, 0x02, 0x05, 0x05, 0x00, 0x03, 0x07, 0x01, 0x01
        /*0010*/ 	.byte	0x02, 0x03, 0x00, 0x00, 0x02, 0x06, 0x01, 0x00, 0x04, 0x0b, 0x08, 0x00, 0x00, 0x00, 0x00, 0x00
        /*0020*/ 	.byte	0x00, 0x00, 0x00, 0x00


//--------------------- .nv.info._ZN17fastertransformer21shift_partition_COL32IfEEvPaPKT_iiiiPKfii --------------------------
	.section	.nv.info._ZN17fastertransformer21shift_partition_COL32IfEEvPaPKT_iiiiPKfii,"",@"SHT_CUDA_INFO"
	.sectionflags	@""
	.align	4


	//----- nvinfo : EIATTR_CUDA_API_VERSION
	.align		4
        /*0000*/ 	.byte	0x04, 0x37
        /*0002*/ 	.short	(.L_49 - .L_48)
.L_48:
        /*0004*/ 	.word	0x00000082


	//----- nvinfo : EIATTR_KPARAM_INFO
	.align		4
.L_49:
        /*0008*/ 	.byte	0x04, 0x17
        /*000a*/ 	.short	(.L_51 - .L_50)
.L_50:
        /*000c*/ 	.word	0x00000000
        /*0010*/ 	.short	0x0008
        /*0012*/ 	.short	0x002c
        /*0014*/ 	.byte	0x00, 0xf0, 0x11, 0x00


	//----- nvinfo : EIATTR_KPARAM_INFO
	.align		4
.L_51:
        /*0018*/ 	.byte	0x04, 0x17
        /*001a*/ 	.short	(.L_53 - .L_52)
.L_52:
        /*001c*/ 	.word	0x00000000
        /*0020*/ 	.short	0x0007
        /*0022*/ 	.short	0x0028
        /*0024*/ 	.byte	0x00, 0xf0, 0x11, 0x00


	//----- nvinfo : EIATTR_KPARAM_INFO
	.align		4
.L_53:
        /*0028*/ 	.byte	0x04, 0x17
        /*002a*/ 	.short	(.L_55 - .L_54)
.L_54:
        /*002c*/ 	.word	0x00000000
        /*0030*/ 	.short	0x0006
        /*0032*/ 	.short	0x0020
        /*0034*/ 	.byte	0x00, 0xf0, 0x21, 0x00


	//----- nvinfo : EIATTR_KPARAM_INFO
	.align		4
.L_55:
        /*0038*/ 	.byte	0x04, 0x17
        /*003a*/ 	.short	(.L_57 - .L_56)
.L_56:
        /*003c*/ 	.word	0x00000000
        /*0040*/ 	.short	0x0005
        /*0042*/ 	.short	0x001c
        /*0044*/ 	.byte	0x00, 0xf0, 0x11, 0x00


	//----- nvinfo : EIATTR_KPARAM_INFO
	.align		4
.L_57:
        /*0048*/ 	.byte	0x04, 0x17
        /*004a*/ 	.short	(.L_59 - .L_58)
.L_58:
        /*004c*/ 	.word	0x00000000
        /*0050*/ 	.short	0x0004
        /*0052*/ 	.short	0x0018
        /*0054*/ 	.byte	0x00, 0xf0, 0x11, 0x00


	//----- nvinfo : EIATTR_KPARAM_INFO
	.align		4
.L_59:
        /*0058*/ 	.byte	0x04, 0x17
        /*005a*/ 	.short	(.L_61 - .L_60)
.L_60:
        /*005c*/ 	.word	0x00000000
        /*0060*/ 	.short	0x0003
        /*0062*/ 	.short	0x0014
        /*0064*/ 	.byte	0x00, 0xf0, 0x11, 0x00


	//----- nvinfo : EIATTR_KPARAM_INFO
	.align		4
.L_61:
        /*0068*/ 	.byte	0x04, 0x17
        /*006a*/ 	.short	(.L_63 - .L_62)
.L_62:
        /*006c*/ 	.word	0x00000000
        /*0070*/ 	.short	0x0002
        /*0072*/ 	.short	0x0010
        /*0074*/ 	.byte	0x00, 0xf0, 0x11, 0x00


	//----- nvinfo : EIATTR_KPARAM_INFO
	.align		4
.L_63:
        /*0078*/ 	.byte	0x04, 0x17
        /*007a*/ 	.short	(.L_65 - .L_64)
.L_64:
        /*007c*/ 	.word	0x00000000
        /*0080*/ 	.short	0x0001
        /*0082*/ 	.short	0x0008
        /*0084*/ 	.byte	0x00, 0xf0, 0x21, 0x00


	//----- nvinfo : EIATTR_KPARAM_INFO
	.align		4
.L_65:
        /*0088*/ 	.byte	0x04, 0x17
        /*008a*/ 	.short	(.L_67 - .L_66)
.L_66:
        /*008c*/ 	.word	0x00000000
        /*0090*/ 	.short	0x0000
        /*0092*/ 	.short	0x0000
        /*0094*/ 	.byte	0x00, 0xf0, 0x21, 0x00


	//----- nvinfo : EIATTR_SPARSE_MMA_MASK
	.align		4
.L_67:
        /*0098*/ 	.byte	0x03, 0x50
        /*009a*/ 	.short	0x0000


	//----- nvinfo : EIATTR_MAXREG_COUNT
	.align		4
        /*009c*/ 	.byte	0x03, 0x1b
        /*009e*/ 	.short	0x00ff


	//----- nvinfo : EIATTR_MERCURY_ISA_VERSION
	.align		4
        /*00a0*/ 	.byte	0x03, 0x5f
        /*00a2*/ 	.short	0x0101


	//----- nvinfo : EIATTR_EXIT_INSTR_OFFSETS
	.align		4
        /*00a4*/ 	.byte	0x04, 0x1c
        /*00a6*/ 	.short	(.L_69 - .L_68)


	//   ....[0]....
.L_68:
        /*00a8*/ 	.word	0x000005a0


	//   ....[1]....
        /*00ac*/ 	.word	0x00000890


	//----- nvinfo : EIATTR_CBANK_PARAM_SIZE
	.align		4
.L_69:
        /*00b0*/ 	.byte	0x03, 0x19
        /*00b2*/ 	.short	0x0030


	//----- nvinfo : EIATTR_PARAM_CBANK
	.align		4
        /*00b4*/ 	.byte	0x04, 0x0a
        /*00b6*/ 	.short	(.L_71 - .L_70)
	.align		4
.L_70:
        /*00b8*/ 	.word	index@(.nv.constant0._ZN17fastertransformer21shift_partition_COL32IfEEvPaPKT_iiiiPKfii)
        /*00bc*/ 	.short	0x0210
        /*00be*/ 	.short	0x0030


	//----- nvinfo : EIATTR_SW_WAR
	.align		4
.L_71:
        /*00c0*/ 	.byte	0x04, 0x36
        /*00c2*/ 	.short	(.L_73 - .L_72)
.L_72:
        /*00c4*/ 	.word	0x00000008
.L_73:


//--------------------- .nv.info._ZN17fastertransformer24shift_partition_v2_COL32IfEEvPaPKT_iiiiPKfii --------------------------
	.section	.nv.info._ZN17fastertransformer24shift_partition_v2_COL32IfEEvPaPKT_iiiiPKfii,"",@"SHT_CUDA_INFO"
	.sectionflags	@""
	.align	4


	//----- nvinfo : EIATTR_CUDA_API_VERSION
	.align		4
        /*0000*/ 	.byte	0x04, 0x37
        /*0002*/ 	.short	(.L_75 - .L_74)
.L_74:
        /*0004*/ 	.word	0x00000082


	//----- nvinfo : EIATTR_KPARAM_INFO
	.align		4
.L_75:
        /*0008*/ 	.byte	0x04, 0x17
        /*000a*/ 	.short	(.L_77 - .L_76)
.L_76:
        /*000c*/ 	.word	0x00000000
        /*0010*/ 	.short	0x0008
        /*0012*/ 	.short	0x002c
        /*0014*/ 	.byte	0x00, 0xf0, 0x11, 0x00


	//----- nvinfo : EIATTR_KPARAM_INFO
	.align		4
.L_77:
        /*0018*/ 	.byte	0x04, 0x17
        /*001a*/ 	.short	(.L_79 - .L_78)
.L_78:
        /*001c*/ 	.word	0x00000000
        /*0020*/ 	.short	0x0007
        /*0022*/ 	.short	0x0028
        /*0024*/ 	.byte	0x00, 0xf0, 0x11, 0x00


	//----- nvinfo : EIATTR_KPARAM_INFO
	.align		4
.L_79:
        /*0028*/ 	.byte	0x04, 0x17
        /*002a*/ 	.short	(.L_81 - .L_80)
.L_80:
        /*002c*/ 	.word	0x00000000
        /*0030*/ 	.short	0x0006
        /*0032*/ 	.short	0x0020
        /*0034*/ 	.byte	0x00, 0xf0, 0x21, 0x00


	//----- nvinfo : EIATTR_KPARAM_INFO
	.align		4
.L_81:
        /*0038*/ 	.byte	0x04, 0x17
        /*003a*/ 	.short	(.L_83 - .L_82)
.L_82:
        /*003c*/ 	.word	0x00000000
        /*0040*/ 	.short	0x0005
        /*0042*/ 	.short	0x001c
        /*0044*/ 	.byte	0x00, 0xf0, 0x11, 0x00


	//----- nvinfo : EIATTR_KPARAM_INFO
	.align		4
.L_83:
        /*0048*/ 	.byte	0x04, 0x17
        /*004a*/ 	.short	(.L_85 - .L_84)
.L_84:
        /*004c*/ 	.word	0x00000000
        /*0050*/ 	.short	0x0004
        /*0052*/ 	.short	0x0018
        /*0054*/ 	.byte	0x00, 0xf0, 0x11, 0x00


	//----- nvinfo : EIATTR_KPARAM_INFO
	.align		4
.L_85:
        /*0058*/ 	.byte	0x04, 0x17
        /*005a*/ 	.short	(.L_87 - .L_86)
.L_86:
        /*005c*/ 	.word	0x00000000
        /*0060*/ 	.short	0x0003
        /*0062*/ 	.short	0x0014
        /*0064*/ 	.byte	0x00, 0xf0, 0x11, 0x00


	//----- nvinfo : EIATTR_KPARAM_INFO
	.align		4
.L_87:
        /*0068*/ 	.byte	0x04, 0x17
        /*006a*/ 	.short	(.L_89 - .L_88)
.L_88:
        /*006c*/ 	.word	0x00000000
        /*0070*/ 	.short	0x0002
        /*0072*/ 	.short	0x0010
        /*0074*/ 	.byte	0x00, 0xf0, 0x11, 0x00


	//----- nvinfo : EIATTR_KPARAM_INFO
	.align		4
.L_89:
        /*0078*/ 	.byte	0x04, 0x17
        /*007a*/ 	.short	(.L_91 - .L_90)
.L_90:
        /*007c*/ 	.word	0x00000000
        /*0080*/ 	.short	0x0001
        /*0082*/ 	.short	0x0008
        /*0084*/ 	.byte	0x00, 0xf0, 0x21, 0x00


	//----- nvinfo : EIATTR_KPARAM_INFO
	.align		4
.L_91:
        /*0088*/ 	.byte	0x04, 0x17
        /*008a*/ 	.short	(.L_93 - .L_92)
.L_92:
        /*008c*/ 	.word	0x00000000
        /*0090*/ 	.short	0x0000
        /*0092*/ 	.short	0x0000
        /*0094*/ 	.byte	0x00, 0xf0, 0x21, 0x00


	//----- nvinfo : EIATTR_SPARSE_MMA_MASK
	.align		4
.L_93:
        /*0098*/ 	.byte	0x03, 0x50
        /*009a*/ 	.short	0x0000


	//----- nvinfo : EIATTR_MAXREG_COUNT
	.align		4
        /*009c*/ 	.byte	0x03, 0x1b
        /*009e*/ 	.short	0x00ff


	//----- nvinfo : EIATTR_MERCURY_ISA_VERSION
	.align		4
        /*00a0*/ 	.byte	0x03, 0x5f
        /*00a2*/ 	.short	0x0101


	//----- nvinfo : EIATTR_EXIT_INSTR_OFFSETS
	.align		4
        /*00a4*/ 	.byte	0x04, 0x1c
        /*00a6*/ 	.short	(.L_95 - .L_94)


	//   ....[0]....
.L_94:
        /*00a8*/ 	.word	0x00000ae0


	//   ....[1]....
        /*00ac*/ 	.word	0x00000be0


	//----- nvinfo : EIATTR_CBANK_PARAM_SIZE
	.align		4
.L_95:
        /*00b0*/ 	.byte	0x03, 0x19
        /*00b2*/ 	.short	0x0030


	//----- nvinfo : EIATTR_PARAM_CBANK
	.align		4
        /*00b4*/ 	.byte	0x04, 0x0a
        /*00b6*/ 	.short	(.L_97 - .L_96)
	.align		4
.L_96:
        /*00b8*/ 	.word	index@(.nv.constant0._ZN17fastertransformer24shift_partition_v2_COL32IfEEvPaPKT_iiiiPKfii)
        /*00bc*/ 	.short	0x0210
        /*00be*/ 	.short	0x0030


	//----- nvinfo : EIATTR_SW_WAR
	.align		4
.L_97:
        /*00c0*/ 	.byte	0x04, 0x36
        /*00c2*/ 	.short	(.L_99 - .L_98)
.L_98:
        /*00c4*/ 	.word	0x00000008
.L_99:


//--------------------- .nv.info._ZN17fastertransformer15shift_partitionI7__half2EEvPT_PKS2_iiiiii --------------------------
	.section	.nv.info._ZN17fastertransformer15shift_partitionI7__half2EEvPT_PKS2_iiiiii,"",@"SHT_CUDA_INFO"
	.sectionflags	@""
	.align	4


	//----- nvinfo : EIATTR_CUDA_API_VERSION
	.align		4
        /*0000*/ 	.byte	0x04, 0x37
        /*0002*/ 	.short	(.L_101 - .L_100)
.L_100:
        /*0004*/ 	.word	0x00000082


	//----- nvinfo : EIATTR_KPARAM_INFO
	.align		4
.L_101:
        /*0008*/ 	.byte	0x04, 0x17
        /*000a*/ 	.short	(.L_103 - .L_102)
.L_102:
        /*000c*/ 	.word	0x00000000
        /*0010*/ 	.short	0x0007
        /*0012*/ 	.short	0x0024
        /*0014*/ 	.byte	0x00, 0xf0, 0x11, 0x00


	//----- nvinfo : EIATTR_KPARAM_INFO
	.align		4
.L_103:
        /*0018*/ 	.byte	0x04, 0x17
        /*001a*/ 	.short	(.L_105 - .L_104)
.L_104:
        /*001c*/ 	.word	0x00000000
        /*0020*/ 	.short	0x0006
        /*0022*/ 	.short	0x0020
        /*0024*/ 	.byte	0x00, 0xf0, 0x11, 0x00


	//----- nvinfo : EIATTR_KPARAM_INFO
	.align		4
.L_105:
        /*0028*/ 	.byte	0x04, 0x17
        /*002a*/ 	.short	(.L_107 - .L_106)
.L_106:
        /*002c*/ 	.word	0x00000000
        /*0030*/ 	.short	0x0005
        /*0032*/ 	.short	0x001c
        /*0034*/ 	.byte	0x00, 0xf0, 0x11, 0x00


	//----- nvinfo : EIATTR_KPARAM_INFO
	.align		4
.L_107:
        /*0038*/ 	.byte	0x04, 0x17
        /*003a*/ 	.short	(.L_109 - .L_108)
.L_108:
        /*003c*/ 	.word	0x00000000
        /*0040*/ 	.short	0x0004
        /*0042*/ 	.short	0x0018
        /*0044*/ 	.byte	0x00, 0xf0, 0x11, 0x00


	//----- nvinfo : EIATTR_KPARAM_INFO
	.align		4
.L_109:
        /*0048*/ 	.byte	0x04, 0x17
        /*004a*/ 	.short	(.L_111 - .L_110)
.L_110:
        /*004c*/ 	.word	0x00000000
        /*0050*/ 	.short	0x0003
        /*0052*/ 	.short	0x0014
        /*0054*/ 	.byte	0x00, 0xf0, 0x11, 0x00


	//----- nvinfo : EIATTR_KPARAM_INFO
	.align		4
.L_111:
        /*0058*/ 	.byte	0x04, 0x17
        /*005a*/ 	.short	(.L_113 - .L_112)
.L_112:
        /*005c*/ 	.word	0x00000000
        /*0060*/ 	.short	0x0002
        /*0062*/ 	.short	0x0010
        /*0064*/ 	.byte	0x00, 0xf0, 0x11, 0x00


	//----- nvinfo : EIATTR_KPARAM_INFO
	.align		4
.L_113:
        /*0068*/ 	.byte	0x04, 0x17
        /*006a*/ 	.short	(.L_115 - .L_114)
.L_114:
        /*006c*/ 	.word	0x00000000
        /*0070*/ 	.short	0x0001
        /*0072*/ 	.short	0x0008
        /*0074*/ 	.byte	0x00, 0xf0, 0x21, 0x00


	//----- nvinfo : EIATTR_KPARAM_INFO
	.align		4
.L_115:
        /*0078*/ 	.byte	0x04, 0x17
        /*007a*/ 	.short	(.L_117 - .L_116)
.L_116:
        /*007c*/ 	.word	0x00000000
        /*0080*/ 	.short	0x0000
        /*0082*/ 	.short	0x0000
        /*0084*/ 	.byte	0x00, 0xf0, 0x21, 0x00


	//----- nvinfo : EIATTR_SPARSE_MMA_MASK
	.align		4
.L_117:
        /*0088*/ 	.byte	0x03, 0x50
        /*008a*/ 	.short	0x0000


	//----- nvinfo : EIATTR_MAXREG_COUNT
	.align		4
        /*008c*/ 	.byte	0x03, 0x1b
        /*008e*/ 	.short	0x00ff


	//----- nvinfo : EIATTR_MERCURY_ISA_VERSION
	.align		4
        /*0090*/ 	.byte	0x03, 0x5f
        /*0092*/ 	.short	0x0101


	//----- nvinfo : EIATTR_EXIT_INSTR_OFFSETS
	.align		4
        /*0094*/ 	.byte	0x04, 0x1c
        /*0096*/ 	.short	(.L_119 - .L_118)


	//   ....[0]....
.L_118:
        /*0098*/ 	.word	0x00000530


	//   ....[1]....
        /*009c*/ 	.word	0x000007d0


	//----- nvinfo : EIATTR_CBANK_PARAM_SIZE
	.align		4
.L_119:
        /*00a0*/ 	.byte	0x03, 0x19
        /*00a2*/ 	.short	0x0028


	//----- nvinfo : EIATTR_PARAM_CBANK
	.align		4
        /*00a4*/ 	.byte	0x04, 0x0a
        /*00a6*/ 	.short	(.L_121 - .L_120)
	.align		4
.L_120:
        /*00a8*/ 	.word	index@(.nv.constant0._ZN17fastertransformer15shift_partitionI7__half2EEvPT_PKS2_iiiiii)
        /*00ac*/ 	.short	0x0210
        /*00ae*/ 	.short	0x0028


	//----- nvinfo : EIATTR_SW_WAR
	.align		4
.L_121:
        /*00b0*/ 	.byte	0x04, 0x36
        /*00b2*/ 	.short	(.L_123 - .L_122)
.L_122:
        /*00b4*/ 	.word	0x00000008
.L_123:


//--------------------- .nv.info._ZN17fastertransformer18shift_partition_v2I7__half2EEvPT_PKS2_iiiiii --------------------------
	.section	.nv.info._ZN17fastertransformer18shift_partition_v2I7__half2EEvPT_PKS2_iiiiii,"",@"SHT_CUDA_INFO"
	.sectionflags	@""
	.align	4


	//----- nvinfo : EIATTR_CUDA_API_VERSION
	.align		4
        /*0000*/ 	.byte	0x04, 0x37
        /*0002*/ 	.short	(.L_125 - .L_124)
.L_124:
        /*0004*/ 	.word	0x00000082


	//----- nvinfo : EIATTR_KPARAM_INFO
	.align		4
.L_125:
        /*0008*/ 	.byte	0x04, 0x17
        /*000a*/ 	.short	(.L_127 - .L_126)
.L_126:
        /*000c*/ 	.word	0x00000000
        /*0010*/ 	.short	0x0007
        /*0012*/ 	.short	0x0024
        /*0014*/ 	.byte	0x00, 0xf0, 0x11, 0x00


	//----- nvinfo : EIATTR_KPARAM_INFO
	.align		4
.L_127:
        /*0018*/ 	.byte	0x04, 0x17
        /*001a*/ 	.short	(.L_129 - .L_128)
.L_128:
        /*001c*/ 	.word	0x00000000
        /*0020*/ 	.short	0x0006
        /*0022*/ 	.short	0x0020
        /*0024*/ 	.byte	0x00, 0xf0, 0x11, 0x00


	//----- nvinfo : EIATTR_KPARAM_INFO
	.align		4
.L_129:
        /*0028*/ 	.byte	0x04, 0x17
        /*002a*/ 	.short	(.L_131 - .L_130)
.L_130:
        /*002c*/ 	.word	0x00000000
        /*0030*/ 	.short	0x0005
        /*0032*/ 	.short	0x001c
        /*0034*/ 	.byte	0x00, 0xf0, 0x11, 0x00


	//----- nvinfo : EIATTR_KPARAM_INFO
	.align		4
.L_131:
        /*0038*/ 	.byte	0x04, 0x17
        /*003a*/ 	.short	(.L_133 - .L_132)
.L_132:
        /*003c*/ 	.word	0x00000000
        /*0040*/ 	.short	0x0004
        /*0042*/ 	.short	0x0018
        /*0044*/ 	.byte	0x00, 0xf0, 0x11, 0x00


	//----- nvinfo : EIATTR_KPARAM_INFO
	.align		4
.L_133:
        /*0048*/ 	.byte	0x04, 0x17
        /*004a*/ 	.short	(.L_135 - .L_134)
.L_134:
        /*004c*/ 	.word	0x00000000
        /*0050*/ 	.short	0x0003
        /*0052*/ 	.short	0x0014
        /*0054*/ 	.byte	0x00, 0xf0, 0x11, 0x00


	//----- nvinfo : EIATTR_KPARAM_INFO
	.align		4
.L_135:
        /*0058*/ 	.byte	0x04, 0x17
        /*005a*/ 	.short	(.L_137 - .L_136)
.L_136:
        /*005c*/ 	.word	0x00000000
        /*0060*/ 	.short	0x0002
        /*0062*/ 	.short	0x0010
        /*0064*/ 	.byte	0x00, 0xf0, 0x11, 0x00


	//----- nvinfo : EIATTR_KPARAM_INFO
	.align		4
.L_137:
        /*0068*/ 	.byte	0x04, 0x17
        /*006a*/ 	.short	(.L_139 - .L_138)
.L_138:
        /*006c*/ 	.word	0x00000000
        /*0070*/ 	.short	0x0001
        /*0072*/ 	.short	0x0008
        /*0074*/ 	.byte	0x00, 0xf0, 0x21, 0x00


	//----- nvinfo : EIATTR_KPARAM_INFO
	.align		4
.L_139:
        /*0078*/ 	.byte	0x04, 0x17
        /*007a*/ 	.short	(.L_141 - .L_140)
.L_140:
        /*007c*/ 	.word	0x00000000
        /*0080*/ 	.short	0x0000
        /*0082*/ 	.short	0x0000
        /*0084*/ 	.byte	0x00, 0xf0, 0x21, 0x00


	//----- nvinfo : EIATTR_SPARSE_MMA_MASK
	.align		4
.L_141:
        /*0088*/ 	.byte	0x03, 0x50
        /*008a*/ 	.short	0x0000


	//----- nvinfo : EIATTR_MAXREG_COUNT
	.align		4
        /*008c*/ 	.byte	0x03, 0x1b
        /*008e*/ 	.short	0x00ff


	//----- nvinfo : EIATTR_MERCURY_ISA_VERSION
	.align		4
        /*0090*/ 	.byte	0x03, 0x5f
        /*0092*/ 	.short	0x0101


	//----- nvinfo : EIATTR_EXIT_INSTR_OFFSETS
	.align		4
        /*0094*/ 	.byte	0x04, 0x1c
        /*0096*/ 	.short	(.L_143 - .L_142)


	//   ....[0]....
.L_142:
        /*0098*/ 	.word	0x000009d0


	//   ....[1]....
        /*009c*/ 	.word	0x00000a80


	//----- nvinfo : EIATTR_CBANK_PARAM_SIZE
	.align		4
.L_143:
        /*00a0*/ 	.byte	0x03, 0x19
        /*00a2*/ 	.short	0x0028


	//----- nvinfo : EIATTR_PARAM_CBANK
	.align		4
        /*00a4*/ 	.byte	0x04, 0x0a
        /*00a6*/ 	.short	(.L_145 - .L_144)
	.align		4
.L_144:
        /*00a8*/ 	.word	index@(.nv.constant0._ZN17fastertransformer18shift_partition_v2I7__half2EEvPT_PKS2_iiiiii)
        /*00ac*/ 	.short	0x0210
        /*00ae*/ 	.short	0x0028


	//----- nvinfo : EIATTR_SW_WAR
	.align		4
.L_145:
        /*00b0*/ 	.byte	0x04, 0x36
        /*00b2*/ 	.short	(.L_147 - .L_146)
.L_146:
        /*00b4*/ 	.word	0x00000008
.L_147:


//--------------------- .nv.info._ZN17fastertransformer24shift_partition_v2_COL32I7__half2EEvPaPKT_iiiiPKfii --------------------------
	.section	.nv.info._ZN17fastertransformer24shift_partition_v2_COL32I7__half2EEvPaPKT_iiiiPKfii,"",@"SHT_CUDA_INFO"
	.sectionflags	@""
	.align	4


	//----- nvinfo : EIATTR_CUDA_API_VERSION
	.align		4
        /*0000*/ 	.byte	0x04, 0x37
        /*0002*/ 	.short	(.L_149 - .L_148)
.L_148:
        /*0004*/ 	.word	0x00000082


	//----- nvinfo : EIATTR_KPARAM_INFO
	.align		4
.L_149:
        /*0008*/ 	.byte	0x04, 0x17
        /*000a*/ 	.short	(.L_151 - .L_150)
.L_150:
        /*000c*/ 	.word	0x00000000
        /*0010*/ 	.short	0x0008
        /*0012*/ 	.short	0x002c
        /*0014*/ 	.byte	0x00, 0xf0, 0x11, 0x00


	//----- nvinfo : EIATTR_KPARAM_INFO
	.align		4
.L_151:
        /*0018*/ 	.byte	0x04, 0x17
        /*001a*/ 	.short	(.L_153 - .L_152)
.L_152:
        /*001c*/ 	.word	0x00000000
        /*0020*/ 	.short	0x0007
        /*0022*/ 	.short	0x0028
        /*0024*/ 	.byte	0x00, 0xf0, 0x11, 0x00


	//----- nvinfo : EIATTR_KPARAM_INFO
	.align		4
.L_153:
        /*0028*/ 	.byte	0x04, 0x17
        /*002a*/ 	.short	(.L_155 - .L_154)
.L_154:
        /*002c*/ 	.word	0x00000000
        /*0030*/ 	.short	0x0006
        /*0032*/ 	.short	0x0020
        /*0034*/ 	.byte	0x00, 0xf0, 0x21, 0x00


	//----- nvinfo : EIATTR_KPARAM_INFO
	.align		4
.L_155:
        /*0038*/ 	.byte	0x04, 0x17
        /*003a*/ 	.short	(.L_157 - .L_156)
.L_156:
        /*003c*/ 	.word	0x00000000
        /*0040*/ 	.short	0x0005
        /*0042*/ 	.short	0x001c
        /*0044*/ 	.byte	0x00, 0xf0, 0x11, 0x00


	//----- nvinfo : EIATTR_KPARAM_INFO
	.align		4
.L_157:
        /*0048*/ 	.byte	0x04, 0x17
        /*004a*/ 	.short	(.L_159 - .L_158)
.L_158:
        /*004c*/ 	.word	0x00000000
        /*0050*/ 	.short	0x0004
        /*0052*/ 	.short	0x0018
        /*0054*/ 	.byte	0x00, 0xf0, 0x11, 0x00


	//----- nvinfo : EIATTR_KPARAM_INFO
	.align		4
.L_159:
        /*0058*/ 	.byte	0x04, 0x17
        /*005a*/ 	.short	(.L_161 - .L_160)
.L_160:
        /*005c*/ 	.word	0x00000000
        /*0060*/ 	.short	0x0003
        /*0062*/ 	.short	0x0014
        /*0064*/ 	.byte	0x00, 0xf0, 0x11, 0x00


	//----- nvinfo : EIATTR_KPARAM_INFO
	.align		4
.L_161:
        /*0068*/ 	.byte	0x04, 0x17
        /*006a*/ 	.short	(.L_163 - .L_162)
.L_162:
        /*006c*/ 	.word	0x00000000
        /*0070*/ 	.short	0x0002
        /*0072*/ 	.short	0x0010
        /*0074*/ 	.byte	0x00, 0xf0, 0x11, 0x00


	//----- nvinfo : EIATTR_KPARAM_INFO
	.align		4
.L_163:
        /*0078*/ 	.byte	0x04, 0x17
        /*007a*/ 	.short	(.L_165 - .L_164)
.L_164:
        /*007c*/ 	.word	0x00000000
        /*0080*/ 	.short	0x0001
        /*0082*/ 	.short	0x0008
        /*0084*/ 	.byte	0x00, 0xf0, 0x21, 0x00


	//----- nvinfo : EIATTR_KPARAM_INFO
	.align		4
.L_165:
        /*0088*/ 	.byte	0x04, 0x17
        /*008a*/ 	.short	(.L_167 - .L_166)
.L_166:
        /*008c*/ 	.word	0x00000000
        /*0090*/ 	.short	0x0000
        /*0092*/ 	.short	0x0000
        /*0094*/ 	.byte	0x00, 0xf0, 0x21, 0x00


	//----- nvinfo : EIATTR_SPARSE_MMA_MASK
	.align		4
.L_167:
        /*0098*/ 	.byte	0x03, 0x50
        /*009a*/ 	.short	0x0000


	//----- nvinfo : EIATTR_MAXREG_COUNT
	.align		4
        /*009c*/ 	.byte	0x03, 0x1b
        /*009e*/ 	.short	0x00ff


	//----- nvinfo : EIATTR_MERCURY_ISA_VERSION
	.align		4
        /*00a0*/ 	.byte	0x03, 0x5f
        /*00a2*/ 	.short	0x0101


	//----- nvinfo : EIATTR_EXIT_INSTR_OFFSETS
	.align		4
        /*00a4*/ 	.byte	0x04, 0x1c
        /*00a6*/ 	.short	(.L_169 - .L_168)


	//   ....[0]....
.L_168:
        /*00a8*/ 	.word	0x00000cb0


	//   ....[1]....
        /*00ac*/ 	.word	0x00000e10


	//----- nvinfo : EIATTR_CRS_STACK_SIZE
	.align		4
.L_169:
        /*00b0*/ 	.byte	0x04, 0x1e
        /*00b2*/ 	.short	(.L_171 - .L_170)
.L_170:
        /*00b4*/ 	.word	0x00000000


	//----- nvinfo : EIATTR_CBANK_PARAM_SIZE
	.align		4
.L_171:
        /*00b8*/ 	.byte	0x03, 0x19
        /*00ba*/ 	.short	0x0030


	//----- nvinfo : EIATTR_PARAM_CBANK
	.align		4
        /*00bc*/ 	.byte	0x04, 0x0a
        /*00be*/ 	.short	(.L_173 - .L_172)
	.align		4
.L_172:
        /*00c0*/ 	.word	index@(.nv.constant0._ZN17fastertransformer24shift_partition_v2_COL32I7__half2EEvPaPKT_iiiiPKfii)
        /*00c4*/ 	.short	0x0210
        /*00c6*/ 	.short	0x0030


	//----- nvinfo : EIATTR_SW_WAR
	.align		4
.L_173:
        /*00c8*/ 	.byte	0x04, 0x36
        /*00ca*/ 	.short	(.L_175 - .L_174)
.L_174:
        /*00cc*/ 	.word	0x00000008
.L_175:


//--------------------- .nv.info._ZN17fastertransformer21shift_partition_COL32INS_5half4EEEvPaPKT_iiiiPKfii --------------------------
	.section	.nv.info._ZN17fastertransformer21shift_partition_COL32INS_5half4EEEvPaPKT_iiiiPKfii,"",@"SHT_CUDA_INFO"
	.sectionflags	@""
	.align	4


	//----- nvinfo : EIATTR_CUDA_API_VERSION
	.align		4
        /*0000*/ 	.byte	0x04, 0x37
        /*0002*/ 	.short	(.L_177 - .L_176)
.L_176:
        /*0004*/ 	.word	0x00000082


	//----- nvinfo : EIATTR_KPARAM_INFO
	.align		4
.L_177:
        /*0008*/ 	.byte	0x04, 0x17
        /*000a*/ 	.short	(.L_179 - .L_178)
.L_178:
        /*000c*/ 	.word	0x00000000
        /*0010*/ 	.short	0x0008
        /*0012*/ 	.short	0x002c
        /*0014*/ 	.byte	0x00, 0xf0, 0x11, 0x00


	//----- nvinfo : EIATTR_KPARAM_INFO
	.align		4
.L_179:
        /*0018*/ 	.byte	0x04, 0x17
        /*001a*/ 	.short	(.L_181 - .L_180)
.L_180:
        /*001c*/ 	.word	0x00000000
        /*0020*/ 	.short	0x0007
        /*0022*/ 	.short	0x0028
        /*0024*/ 	.byte	0x00, 0xf0, 0x11, 0x00


	//----- nvinfo : EIATTR_KPARAM_INFO
	.align		4
.L_181:
        /*0028*/ 	.byte	0x04, 0x17
        /*002a*/ 	.short	(.L_183 - .L_182)
.L_182:
        /*002c*/ 	.word	0x00000000
        /*0030*/ 	.short	0x0006
        /*0032*/ 	.short	0x0020
        /*0034*/ 	.byte	0x00, 0xf0, 0x21, 0x00


	//----- nvinfo : EIATTR_KPARAM_INFO
	.align		4
.L_183:
        /*0038*/ 	.byte	0x04, 0x17
        /*003a*/ 	.short	(.L_185 - .L_184)
.L_184:
        /*003c*/ 	.word	0x00000000
        /*0040*/ 	.short	0x0005
        /*0042*/ 	.short	0x001c
        /*0044*/ 	.byte	0x00, 0xf0, 0x11, 0x00


	//----- nvinfo : EIATTR_KPARAM_INFO
	.align		4
.L_185:
        /*0048*/ 	.byte	0x04, 0x17
        /*004a*/ 	.short	(.L_187 - .L_186)
.L_186:
        /*004c*/ 	.word	0x00000000
        /*0050*/ 	.short	0x0004
        /*0052*/ 	.short	0x0018
        /*0054*/ 	.byte	0x00, 0xf0, 0x11, 0x00


	//----- nvinfo : EIATTR_KPARAM_INFO
	.align		4
.L_187:
        /*0058*/ 	.byte	0x04, 0x17
        /*005a*/ 	.short	(.L_189 - .L_188)
.L_188:
        /*005c*/ 	.word	0x00000000
        /*0060*/ 	.short	0x0003
        /*0062*/ 	.short	0x0014
        /*0064*/ 	.byte	0x00, 0xf0, 0x11, 0x00


	//----- nvinfo : EIATTR_KPARAM_INFO
	.align		4
.L_189:
        /*0068*/ 	.byte	0x04, 0x17
        /*006a*/ 	.short	(.L_191 - .L_190)
.L_190:
        /*006c*/ 	.word	0x00000000
        /*0070*/ 	.short	0x0002
        /*0072*/ 	.short	0x0010
        /*0074*/ 	.byte	0x00, 0xf0, 0x11, 0x00


	//----- nvinfo : EIATTR_KPARAM_INFO
	.align		4
.L_191:
        /*0078*/ 	.byte	0x04, 0x17
        /*007a*/ 	.short	(.L_193 - .L_192)
.L_192:
        /*007c*/ 	.word	0x00000000
        /*0080*/ 	.short	0x0001
        /*0082*/ 	.short	0x0008
        /*0084*/ 	.byte	0x00, 0xf0, 0x21, 0x00


	//----- nvinfo : EIATTR_KPARAM_INFO
	.align		4
.L_193:
        /*0088*/ 	.byte	0x04, 0x17
        /*008a*/ 	.short	(.L_195 - .L_194)
.L_194:
        /*008c*/ 	.word	0x00000000
        /*0090*/ 	.short	0x0000
        /*0092*/ 	.short	0x0000
        /*0094*/ 	.byte	0x00, 0xf0, 0x21, 0x00


	//----- nvinfo : EIATTR_SPARSE_MMA_MASK
	.align		4
.L_195:
        /*0098*/ 	.byte	0x03, 0x50
        /*009a*/ 	.short	0x0000


	//----- nvinfo : EIATTR_MAXREG_COUNT
	.align		4
        /*009c*/ 	.byte	0x03, 0x1b
        /*009e*/ 	.short	0x00ff


	//----- nvinfo : EIATTR_MERCURY_ISA_VERSION
	.align		4
        /*00a0*/ 	.byte	0x03, 0x5f
        /*00a2*/ 	.short	0x0101


	//----- nvinfo : EIATTR_EXIT_INSTR_OFFSETS
	.align		4
        /*00a4*/ 	.byte	0x04, 0x1c
        /*00a6*/ 	.short	(.L_197 - .L_196)


	//   ....[0]....
.L_196:
        /*00a8*/ 	.word	0x000005a0


	//   ....[1]....
        /*00ac*/ 	.word	0x00000980


	//----- nvinfo : EIATTR_CBANK_PARAM_SIZE
	.align		4
.L_197:
        /*00b0*/ 	.byte	0x03, 0x19
        /*00b2*/ 	.short	0x0030


	//----- nvinfo : EIATTR_PARAM_CBANK
	.align		4
        /*00b4*/ 	.byte	0x04, 0x0a
        /*00b6*/ 	.short	(.L_199 - .L_198)
	.align		4
.L_198:
        /*00b8*/ 	.word	index@(.nv.constant0._ZN17fastertransformer21shift_partition_COL32INS_5half4EEEvPaPKT_iiiiPKfii)
        /*00bc*/ 	.short	0x0210
        /*00be*/ 	.short	0x0030


	//----- nvinfo : EIATTR_SW_WAR
	.align		4
.L_199:
        /*00c0*/ 	.byte	0x04, 0x36
        /*00c2*/ 	.short	(.L_201 - .L_200)
.L_200:
        /*00c4*/ 	.word	0x00000008
.L_201:


//--------------------- .nv.info._ZN17fastertransformer18shift_partition_v2IfEEvPT_PKS1_iiiiii --------------------------
	.section	.nv.info._ZN17fastertransformer18shift_partition_v2IfEEvPT_PKS1_iiiiii,"",@"SHT_CUDA_INFO"
	.sectionflags	@""
	.align	4


	//----- nvinfo : EIATTR_CUDA_API_VERSION
	.align		4
        /*0000*/ 	.byte	0x04, 0x37
        /*0002*/ 	.short	(.L_203 - .L_202)
.L_202:
        /*0004*/ 	.word	0x00000082


	//----- nvinfo : EIATTR_KPARAM_INFO
	.align		4
.L_203:
        /*0008*/ 	.byte	0x04, 0x17
        /*000a*/ 	.short	(.L_205 - .L_204)
.L_204:
        /*000c*/ 	.word	0x00000000
        /*0010*/ 	.short	0x0007
        /*0012*/ 	.short	0x0024
        /*0014*/ 	.byte	0x00, 0xf0, 0x11, 0x00


	//----- nvinfo : EIATTR_KPARAM_INFO
	.align		4
.L_205:
        /*0018*/ 	.byte	0x04, 0x17
        /*001a*/ 	.short	(.L_207 - .L_206)
.L_206:
        /*001c*/ 	.word	0x00000000
        /*0020*/ 	.short	0x0006
        /*0022*/ 	.short	0x0020
        /*0024*/ 	.byte	0x00, 0xf0, 0x11, 0x00


	//----- nvinfo : EIATTR_KPARAM_INFO
	.align		4
.L_207:
        /*0028*/ 	.byte	0x04, 0x17
        /*002a*/ 	.short	(.L_209 - .L_208)
.L_208:
        /*002c*/ 	.word	0x00000000
        /*0030*/ 	.short	0x0005
        /*0032*/ 	.short	0x001c
        /*0034*/ 	.byte	0x00, 0xf0, 0x11, 0x00


	//----- nvinfo : EIATTR_KPARAM_INFO
	.align		4
.L_209:
        /*0038*/ 	.byte	0x04, 0x17
        /*003a*/ 	.short	(.L_211 - .L_210)
.L_210:
        /*003c*/ 	.word	0x00000000
        /*0040*/ 	.short	0x0004
        /*0042*/ 	.short	0x0018
        /*0044*/ 	.byte	0x00, 0xf0, 0x11, 0x00


	//----- nvinfo : EIATTR_KPARAM_INFO
	.align		4
.L_211:
        /*0048*/ 	.byte	0x04, 0x17
        /*004a*/ 	.short	(.L_213 - .L_212)
.L_212:
        /*004c*/ 	.word	0x00000000
        /*0050*/ 	.short	0x0003
        /*0052*/ 	.short	0x0014
        /*0054*/ 	.byte	0x00, 0xf0, 0x11, 0x00


	//----- nvinfo : EIATTR_KPARAM_INFO
	.align		4
.L_213:
        /*0058*/ 	.byte	0x04, 0x17
        /*005a*/ 	.short	(.L_215 - .L_214)
.L_214:
        /*005c*/ 	.word	0x00000000
        /*0060*/ 	.short	0x0002
        /*0062*/ 	.short	0x0010
        /*0064*/ 	.byte	0x00, 0xf0, 0x11, 0x00


	//----- nvinfo : EIATTR_KPARAM_INFO
	.align		4
.L_215:
        /*0068*/ 	.byte	0x04, 0x17
        /*006a*/ 	.short	(.L_217 - .L_216)
.L_216:
        /*006c*/ 	.word	0x00000000
        /*0070*/ 	.short	0x0001
        /*0072*/ 	.short	0x0008
        /*0074*/ 	.byte	0x00, 0xf0, 0x21, 0x00


	//----- nvinfo : EIATTR_KPARAM_INFO
	.align		4
.L_217:
        /*0078*/ 	.byte	0x04, 0x17
        /*007a*/ 	.short	(.L_219 - .L_218)
.L_218:
        /*007c*/ 	.word	0x00000000
        /*0080*/ 	.short	0x0000
        /*0082*/ 	.short	0x0000
        /*0084*/ 	.byte	0x00, 0xf0, 0x21, 0x00


	//----- nvinfo : EIATTR_SPARSE_MMA_MASK
	.align		4
.L_219:
        /*0088*/ 	.byte	0x03, 0x50
        /*008a*/ 	.short	0x0000


	//----- nvinfo : EIATTR_MAXREG_COUNT
	.align		4
        /*008c*/ 	.byte	0x03, 0x1b
        /*008e*/ 	.short	0x00ff


	//----- nvinfo : EIATTR_MERCURY_ISA_VERSION
	.align		4
        /*0090*/ 	.byte	0x03, 0x5f
        /*0092*/ 	.short	0x0101


	//----- nvinfo : EIATTR_EXIT_INSTR_OFFSETS
	.align		4
        /*0094*/ 	.byte	0x04, 0x1c
        /*0096*/ 	.short	(.L_221 - .L_220)


	//   ....[0]....
.L_220:
        /*0098*/ 	.word	0x000009d0


	//   ....[1]....
        /*009c*/ 	.word	0x00000a80


	//----- nvinfo : EIATTR_CBANK_PARAM_SIZE
	.align		4
.L_221:
        /*00a0*/ 	.byte	0x03, 0x19
        /*00a2*/ 	.short	0x0028


	//----- nvinfo : EIATTR_PARAM_CBANK
	.align		4
        /*00a4*/ 	.byte	0x04, 0x0a
        /*00a6*/ 	.short	(.L_223 - .L_222)
	.align		4
.L_222:
        /*00a8*/ 	.word	index@(.nv.constant0._ZN17fastertransformer18shift_partition_v2IfEEvPT_PKS1_iiiiii)
        /*00ac*/ 	.short	0x0210
        /*00ae*/ 	.short	0x0028


	//----- nvinfo : EIATTR_SW_WAR
	.align		4
.L_223:
        /*00b0*/ 	.byte	0x04, 0x36
        /*00b2*/ 	.short	(.L_225 - .L_224)
.L_224:
        /*00b4*/ 	.word	0x00000008
.L_225:


//--------------------- .nv.info._ZN17fastertransformer15shift_partitionIfEEvPT_PKS1_iiiiii --------------------------
	.section	.nv.info._ZN17fastertransformer15shift_partitionIfEEvPT_PKS1_iiiiii,"",@"SHT_CUDA_INFO"
	.sectionflags	@""
	.align	4


	//----- nvinfo : EIATTR_CUDA_API_VERSION
	.align		4
        /*0000*/ 	.byte	0x04, 0x37
        /*0002*/ 	.short	(.L_227 - .L_226)
.L_226:
        /*0004*/ 	.word	0x00000082


	//----- nvinfo : EIATTR_KPARAM_INFO
	.align		4
.L_227:
        /*0008*/ 	.byte	0x04, 0x17
        /*000a*/ 	.short	(.L_229 - .L_228)
.L_228:
        /*000c*/ 	.word	0x00000000
        /*0010*/ 	.short	0x0007
        /*0012*/ 	.short	0x0024
        /*0014*/ 	.byte	0x00, 0xf0, 0x11, 0x00


	//----- nvinfo : EIATTR_KPARAM_INFO
	.align		4
.L_229:
        /*0018*/ 	.byte	0x04, 0x17
        /*001a*/ 	.short	(.L_231 - .L_230)
.L_230:
        /*001c*/ 	.word	0x00000000
        /*0020*/ 	.short	0x0006
        /*0022*/ 	.short	0x0020
        /*0024*/ 	.byte	0x00, 0xf0, 0x11, 0x00


	//----- nvinfo : EIATTR_KPARAM_INFO
	.align		4
.L_231:
        /*0028*/ 	.byte	0x04, 0x17
        /*002a*/ 	.short	(.L_233 - .L_232)
.L_232:
        /*002c*/ 	.word	0x00000000
        /*0030*/ 	.short	0x0005
        /*0032*/ 	.short	0x001c
        /*0034*/ 	.byte	0x00, 0xf0, 0x11, 0x00


	//----- nvinfo : EIATTR_KPARAM_INFO
	.align		4
.L_233:
        /*0038*/ 	.byte	0x04, 0x17
        /*003a*/ 	.short	(.L_235 - .L_234)
.L_234:
        /*003c*/ 	.word	0x00000000
        /*0040*/ 	.short	0x0004
        /*0042*/ 	.short	0x0018
        /*0044*/ 	.byte	0x00, 0xf0, 0x11, 0x00


	//----- nvinfo : EIATTR_KPARAM_INFO
	.align		4
.L_235:
        /*0048*/ 	.byte	0x04, 0x17
        /*004a*/ 	.short	(.L_237 - .L_236)
.L_236:
        /*004c*/ 	.word	0x00000000
        /*0050*/ 	.short	0x0003
        /*0052*/ 	.short	0x0014
        /*0054*/ 	.byte	0x00, 0xf0, 0x11, 0x00


	//----- nvinfo : EIATTR_KPARAM_INFO
	.align		4
.L_237:
        /*0058*/ 	.byte	0x04, 0x17
        /*005a*/ 	.short	(.L_239 - .L_238)
.L_238:
        /*005c*/ 	.word	0x00000000
        /*0060*/ 	.short	0x0002
        /*0062*/ 	.short	0x0010
        /*0064*/ 	.byte	0x00, 0xf0, 0x11, 0x00


	//----- nvinfo : EIATTR_KPARAM_INFO
	.align		4
.L_239:
        /*0068*/ 	.byte	0x04, 0x17
        /*006a*/ 	.short	(.L_241 - .L_240)
.L_240:
        /*006c*/ 	.word	0x00000000
        /*0070*/ 	.short	0x0001
        /*0072*/ 	.short	0x0008
        /*0074*/ 	.byte	0x00, 0xf0, 0x21, 0x00


	//----- nvinfo : EIATTR_KPARAM_INFO
	.align		4
.L_241:
        /*0078*/ 	.byte	0x04, 0x17
        /*007a*/ 	.short	(.L_243 - .L_242)
.L_242:
        /*007c*/ 	.word	0x00000000
        /*0080*/ 	.short	0x0000
        /*0082*/ 	.short	0x0000
        /*0084*/ 	.byte	0x00, 0xf0, 0x21, 0x00


	//----- nvinfo : EIATTR_SPARSE_MMA_MASK
	.align		4
.L_243:
        /*0088*/ 	.byte	0x03, 0x50
        /*008a*/ 	.short	0x0000


	//----- nvinfo : EIATTR_MAXREG_COUNT
	.align		4
        /*008c*/ 	.byte	0x03, 0x1b
        /*008e*/ 	.short	0x00ff


	//----- nvinfo : EIATTR_MERCURY_ISA_VERSION
	.align		4
        /*0090*/ 	.byte	0x03, 0x5f
        /*0092*/ 	.short	0x0101


	//----- nvinfo : EIATTR_EXIT_INSTR_OFFSETS
	.align		4
        /*0094*/ 	.byte	0x04, 0x1c
        /*0096*/ 	.short	(.L_245 - .L_244)


	//   ....[0]....
.L_244:
        /*0098*/ 	.word	0x00000530


	//   ....[1]....
        /*009c*/ 	.word	0x00000810


	//----- nvinfo : EIATTR_CBANK_PARAM_SIZE
	.align		4
.L_245:
        /*00a0*/ 	.byte	0x03, 0x19
        /*00a2*/ 	.short	0x0028


	//----- nvinfo : EIATTR_PARAM_CBANK
	.align		4
        /*00a4*/ 	.byte	0x04, 0x0a
        /*00a6*/ 	.short	(.L_247 - .L_246)
	.align		4
.L_246:
        /*00a8*/ 	.word	index@(.nv.constant0._ZN17fastertransformer15shift_partitionIfEEvPT_PKS1_iiiiii)
        /*00ac*/ 	.short	0x0210
        /*00ae*/ 	.short	0x0028


	//----- nvinfo : EIATTR_SW_WAR
	.align		4
.L_247:
        /*00b0*/ 	.byte	0x04, 0x36
        /*00b2*/ 	.short	(.L_249 - .L_248)
.L_248:
        /*00b4*/ 	.word	0x00000008
.L_249:


//--------------------- .nv.callgraph             --------------------------
	.section	.nv.callgraph,"",@"SHT_CUDA_CALLGRAPH"
	.align	4
	.sectionentsize	8
	.align		4
        /*0000*/ 	.word	0x00000000
	.align		4
        /*0004*/ 	.word	0xffffffff
	.align		4
        /*0008*/ 	.word	0x00000000
	.align		4
        /*000c*/ 	.word	0xfffffffe
	.align		4
        /*0010*/ 	.word	0x00000000
	.align		4
        /*0014*/ 	.word	0xfffffffd
	.align		4
        /*0018*/ 	.word	0x00000000
	.align		4
        /*001c*/ 	.word	0xfffffffc


//--------------------- .text._ZN17fastertransformer21shift_partition_COL32IfEEvPaPKT_iiiiPKfii --------------------------
	.section	.text._ZN17fastertransformer21shift_partition_COL32IfEEvPaPKT_iiiiPKfii,"ax",@progbits
	.align	128
        .global         _ZN17fastertransformer21shift_partition_COL32IfEEvPaPKT_iiiiPKfii
        .type           _ZN17fastertransformer21shift_partition_COL32IfEEvPaPKT_iiiiPKfii,@function
        .size           _ZN17fastertransformer21shift_partition_COL32IfEEvPaPKT_iiiiPKfii,(.L_x_22 - _ZN17fastertransformer21shift_partition_COL32IfEEvPaPKT_iiiiPKfii)
        .other          _ZN17fastertransformer21shift_partition_COL32IfEEvPaPKT_iiiiPKfii,@"STO_CUDA_ENTRY STV_DEFAULT"
_ZN17fastertransformer21shift_partition_COL32IfEEvPaPKT_iiiiPKfii:
.text._ZN17fastertransformer21shift_partition_COL32IfEEvPaPKT_iiiiPKfii:
[----:B------:R-:W-:Y:S08]  /*0000*/  LDC R1, c[0x0][0x28] ;  /* 0x00000a00ff017b82 */ /* 0x000ff00000000800 */
[----:B------:R-:W0:Y:S01]  /*0010*/  LDC R0, c[0x0][0x23c] ;  /* 0x00008f00ff007b82 */ /* 0x000e220000000800 */
[----:B------:R-:W1:Y:S01]  /*0020*/  S2R R3, SR_CTAID.Y ;  /* 0x0000000000037919 */ /* 0x000e620000002600 */
[----:B------:R-:W-:Y:S01]  /*0030*/  ULDC UR5, c[0x0][0x10] ;  /* 0x0000040000057ab9 */ /* 0x000fe20000000800 */
[----:B------:R-:W-:Y:S01]  /*0040*/  ULDC UR6, c[0x0][0xc] ;  /* 0x0000030000067ab9 */ /* 0x000fe20000000800 */
[----:B------:R-:W2:Y:S04]  /*0050*/  S2R R6, SR_CTAID.X ;  /* 0x0000000000067919 */ /* 0x000ea80000002500 */
[----:B------:R-:W3:Y:S01]  /*0060*/  LDC R4, c[0x0][0x238] ;  /* 0x00008e00ff047b82 */ /* 0x000ee20000000800 */
[----:B0-----:R-:W-:-:S04]  /*0070*/  IABS R2, R0 ;  /* 0x0000000000027213 */ /* 0x001fc80000000000 */
[----:B------:R-:W0:Y:S01]  /*0080*/  I2F.RP R8, R2 ;  /* 0x0000000200087306 */ /* 0x000e220000209400 */
[----:B---3--:R-:W-:Y:S02]  /*0090*/  ISETP.NE.AND P0, PT, R4, RZ, PT ;  /* 0x000000ff0400720c */ /* 0x008fe40003f05270 */
[----:B-1----:R-:W-:Y:S01]  /*00a0*/  MOV R7, R3 ;  /* 0x0000000300077202 */ /* 0x002fe20000000f00 */
[----:B--2---:R-:W-:-:S04]  /*00b0*/  IMAD.MOV.U32 R13, RZ, RZ, R6 ;  /* 0x000000ffff0d7224 */ /* 0x004fc800078e0006 */
[----:B0-----:R-:W0:Y:S02]  /*00c0*/  MUFU.RCP R8, R8 ;  /* 0x0000000800087308 */ /* 0x001e240000001000 */
[----:B0-----:R-:W-:-:S06]  /*00d0*/  VIADD R5, R8, 0xffffffe ;  /* 0x0ffffffe08057836 */ /* 0x001fcc0000000000 */
[----:B------:R-:W0:Y:S02]  /*00e0*/  F2I.FTZ.U32.TRUNC.NTZ R5, R5 ;  /* 0x0000000500057305 */ /* 0x000e24000021f000 */
[----:B0-----:R-:W-:Y:S01]  /*00f0*/  IMAD.MOV R9, RZ, RZ, -R5 ;  /* 0x000000ffff097224 */ /* 0x001fe200078e0a05 */
[----:B------:R-:W-:Y:S06]  /*0100*/  @!P0 BRA `(.L_x_0) ;  /* 0x0000000000908947 */ /* 0x000fec0003800000 */
[----:B------:R-:W0:Y:S01]  /*0110*/  I2F.U32.RP R8, UR6 ;  /* 0x0000000600087d06 */ /* 0x000e220008209000 */
[----:B------:R-:W-:-:S07]  /*0120*/  ISETP.NE.U32.AND P3, PT, RZ, UR6, PT ;  /* 0x00000006ff007c0c */ /* 0x000fce000bf65070 */
[----:B------:R-:W1:Y:S08]  /*0130*/  I2F.U32.RP R7, UR5 ;  /* 0x0000000500077d06 */ /* 0x000e700008209000 */
[----:B0-----:R-:W0:Y:S08]  /*0140*/  MUFU.RCP R8, R8 ;  /* 0x0000000800087308 */ /* 0x001e300000001000 */
[----:B-1----:R-:W1:Y:S01]  /*0150*/  MUFU.RCP R7, R7 ;  /* 0x0000000700077308 */ /* 0x002e620000001000 */
[----:B0-----:R-:W-:-:S02]  /*0160*/  IADD3 R12, R8, 0xffffffe, RZ ;  /* 0x0ffffffe080c7810 */ /* 0x001fc40007ffe0ff */
[----:B------:R-:W-:-:S05]  /*0170*/  IADD3 R8, -R4, UR6, R6 ;  /* 0x0000000604087c10 */ /* 0x000fca000fffe106 */
[----:B------:R0:W2:Y:S01]  /*0180*/  F2I.FTZ.U32.TRUNC.NTZ R13, R12 ;  /* 0x0000000c000d7305 */ /* 0x0000a2000021f000 */
[----:B-1----:R-:W-:Y:S01]  /*0190*/  VIADD R10, R7, 0xffffffe ;  /* 0x0ffffffe070a7836 */ /* 0x002fe20000000000 */
[----:B------:R-:W-:-:S06]  /*01a0*/  IADD3 R7, -R4, UR5, R3 ;  /* 0x0000000504077c10 */ /* 0x000fcc000fffe103 */
[----:B------:R1:W3:Y:S01]  /*01b0*/  F2I.FTZ.U32.TRUNC.NTZ R11, R10 ;  /* 0x0000000a000b7305 */ /* 0x0002e2000021f000 */
[----:B0-----:R-:W-:Y:S02]  /*01c0*/  IMAD.MOV.U32 R12, RZ, RZ, RZ ;  /* 0x000000ffff0c7224 */ /* 0x001fe400078e00ff */
[----:B--2---:R-:W-:Y:S01]  /*01d0*/  IMAD.MOV R17, RZ, RZ, -R13 ;  /* 0x000000ffff117224 */ /* 0x004fe200078e0a0d */
[----:B-1----:R-:W-:-:S03]  /*01e0*/  HFMA2.MMA R10, -RZ, RZ, 0, 0 ;  /* 0x00000000ff0a7435 */ /* 0x002fc600000001ff */
[----:B------:R-:W-:Y:S02]  /*01f0*/  IMAD R17, R17, UR6, RZ ;  /* 0x0000000611117c24 */ /* 0x000fe4000f8e02ff */
[----:B---3--:R-:W-:Y:S02]  /*0200*/  IMAD.MOV R15, RZ, RZ, -R11 ;  /* 0x000000ffff0f7224 */ /* 0x008fe400078e0a0b */
[----:B------:R-:W-:-:S04]  /*0210*/  IMAD.HI.U32 R13, R13, R17, R12 ;  /* 0x000000110d0d7227 */ /* 0x000fc800078e000c */
[----:B------:R-:W-:Y:S02]  /*0220*/  IMAD R15, R15, UR5, RZ ;  /* 0x000000050f0f7c24 */ /* 0x000fe4000f8e02ff */
[----:B------:R-:W-:-:S04]  /*0230*/  IMAD.HI.U32 R13, R13, R8, RZ ;  /* 0x000000080d0d7227 */ /* 0x000fc800078e00ff */
[----:B------:R-:W-:Y:S01]  /*0240*/  IMAD.HI.U32 R10, R11, R15, R10 ;  /* 0x0000000f0b0a7227 */ /* 0x000fe200078e000a */
[----:B------:R-:W-:-:S05]  /*0250*/  IADD3 R13, -R13, RZ, RZ ;  /* 0x000000ff0d0d7210 */ /* 0x000fca0007ffe1ff */
[----:B------:R-:W-:-:S04]  /*0260*/  IMAD.HI.U32 R10, R10, R7, RZ ;  /* 0x000000070a0a7227 */ /* 0x000fc800078e00ff */
[----:B------:R-:W-:Y:S02]  /*0270*/  IMAD.MOV R10, RZ, RZ, -R10 ;  /* 0x000000ffff0a7224 */ /* 0x000fe400078e0a0a */
[----:B------:R-:W-:Y:S02]  /*0280*/  IMAD R13, R13, UR6, R8 ;  /* 0x000000060d0d7c24 */ /* 0x000fe4000f8e0208 */
[----:B------:R-:W-:-:S03]  /*0290*/  IMAD R7, R10, UR5, R7 ;  /* 0x000000050a077c24 */ /* 0x000fc6000f8e0207 */
[----:B------:R-:W-:Y:S02]  /*02a0*/  ISETP.GE.U32.AND P1, PT, R13, UR6, PT ;  /* 0x000000060d007c0c */ /* 0x000fe4000bf26070 */
[----:B------:R-:W-:-:S11]  /*02b0*/  ISETP.GE.U32.AND P0, PT, R7, UR5, PT ;  /* 0x0000000507007c0c */ /* 0x000fd6000bf06070 */
[----:B------:R-:W-:Y:S01]  /*02c0*/  @P1 VIADD R13, R13, -UR6 ;  /* 0x800000060d0d1c36 */ /* 0x000fe20008000000 */
[----:B------:R-:W-:Y:S01]  /*02d0*/  ISETP.NE.U32.AND P1, PT, RZ, UR5, PT ;  /* 0x00000005ff007c0c */ /* 0x000fe2000bf25070 */
[----:B------:R-:W-:-:S03]  /*02e0*/  @P0 VIADD R7, R7, -UR5 ;  /* 0x8000000507070c36 */ /* 0x000fc60008000000 */
[----:B------:R-:W-:Y:S02]  /*02f0*/  ISETP.GE.U32.AND P2, PT, R13, UR6, PT ;  /* 0x000000060d007c0c */ /* 0x000fe4000bf46070 */
[----:B------:R-:W-:-:S11]  /*0300*/  ISETP.GE.U32.AND P0, PT, R7, UR5, PT ;  /* 0x0000000507007c0c */ /* 0x000fd6000bf06070 */
[----:B------:R-:W-:Y:S01]  /*0310*/  @P2 VIADD R13, R13, -UR6 ;  /* 0x800000060d0d2c36 */ /* 0x000fe20008000000 */
[----:B------:R-:W-:Y:S02]  /*0320*/  @!P3 LOP3.LUT R13, RZ, UR6, RZ, 0x33, !PT ;  /* 0x00000006ff0dbc12 */ /* 0x000fe4000f8e33ff */
[----:B------:R-:W-:Y:S02]  /*0330*/  @P0 IADD3 R7, R7, -UR5, RZ ;  /* 0x8000000507070c10 */ /* 0x000fe4000fffe0ff */
[----:B------:R-:W-:-:S07]  /*0340*/  @!P1 LOP3.LUT R7, RZ, UR5, RZ, 0x33, !PT ;  /* 0x00000005ff079c12 */ /* 0x000fce000f8e33ff */
.L_x_0:
[----:B------:R-:W-:Y:S01]  /*0350*/  IMAD R9, R9, R2, RZ ;  /* 0x0000000209097224 */ /* 0x000fe200078e02ff */
[----:B------:R-:W-:Y:S01]  /*0360*/  IABS R10, R13 ;  /* 0x0000000d000a7213 */ /* 0x000fe20000000000 */
[----:B------:R-:W-:Y:S01]  /*0370*/  IMAD.MOV.U32 R4, RZ, RZ, RZ ;  /* 0x000000ffff047224 */ /* 0x000fe200078e00ff */
[----:B------:R-:W0:Y:S01]  /*0380*/  S2R R15, SR_TID.X ;  /* 0x00000000000f7919 */ /* 0x000e220000002100 */
[----:B------:R-:W-:Y:S01]  /*0390*/  ULDC UR8, c[0x0][0x22c] ;  /* 0x00008b0000087ab9 */ /* 0x000fe20000000800 */
[----:B------:R-:W-:Y:S01]  /*03a0*/  IMAD R6, R3, UR6, R6 ;  /* 0x0000000603067c24 */ /* 0x000fe2000f8e0206 */
[----:B------:R-:W1:Y:S01]  /*03b0*/  S2UR UR4, SR_CTAID.Z ;  /* 0x00000000000479c3 */ /* 0x000e620000002700 */
[----:B------:R-:W-:Y:S01]  /*03c0*/  IMAD.HI.U32 R8, R5, R9, R4 ;  /* 0x0000000905087227 */ /* 0x000fe200078e0004 */
[----:B------:R-:W-:Y:S01]  /*03d0*/  MOV R5, R10 ;  /* 0x0000000a00057202 */ /* 0x000fe20000000f00 */
[----:B------:R-:W-:-:S04]  /*03e0*/  ULDC UR7, c[0x0][0x14] ;  /* 0x0000050000077ab9 */ /* 0x000fc80000000800 */
[----:B------:R-:W-:Y:S01]  /*03f0*/  IMAD.HI.U32 R4, R8, R5, RZ ;  /* 0x0000000508047227 */ /* 0x000fe200078e00ff */
[----:B------:R-:W2:Y:S03]  /*0400*/  LDC.64 R10, c[0x0][0x230] ;  /* 0x00008c00ff0a7b82 */ /* 0x000ea60000000a00 */
[----:B------:R-:W-:-:S04]  /*0410*/  IMAD.MOV R9, RZ, RZ, -R4 ;  /* 0x000000ffff097224 */ /* 0x000fc800078e0a04 */
[----:B------:R-:W-:-:S05]  /*0420*/  IMAD R5, R2, R9, R5 ;  /* 0x0000000902057224 */ /* 0x000fca00078e0205 */
[----:B------:R-:W-:Y:S01]  /*0430*/  ISETP.GT.U32.AND P1, PT, R2, R5, PT ;  /* 0x000000050200720c */ /* 0x000fe20003f24070 */
[----:B-1----:R-:W-:Y:S02]  /*0440*/  UIMAD UR4, UR5, UR4, URZ ;  /* 0x00000004050472a4 */ /* 0x002fe4000f8e023f */
[----:B------:R-:W-:Y:S02]  /*0450*/  UIMAD UR5, UR5, UR7, URZ ;  /* 0x00000007050572a4 */ /* 0x000fe4000f8e023f */
[----:B------:R-:W-:-:S08]  /*0460*/  UIMAD UR4, UR4, UR6, URZ ;  /* 0x00000006040472a4 */ /* 0x000fd0000f8e023f */
[----:B------:R-:W-:Y:S01]  /*0470*/  @!P1 IMAD.IADD R5, R5, 0x1, -R2 ;  /* 0x0000000105059824 */ /* 0x000fe200078e0a02 */
[----:B------:R-:W-:Y:S02]  /*0480*/  @!P1 IADD3 R4, R4, 0x1, RZ ;  /* 0x0000000104049810 */ /* 0x000fe40007ffe0ff */
[----:B0-----:R-:W-:Y:S01]  /*0490*/  ISETP.GE.AND P1, PT, R15, UR8, PT ;  /* 0x000000080f007c0c */ /* 0x001fe2000bf26270 */
[----:B------:R-:W-:Y:S01]  /*04a0*/  ULDC.64 UR8, c[0x0][0x208] ;  /* 0x0000820000087ab9 */ /* 0x000fe20000000a00 */
[----:B------:R-:W-:Y:S01]  /*04b0*/  ISETP.GE.U32.AND P0, PT, R5, R2, PT ;  /* 0x000000020500720c */ /* 0x000fe20003f06070 */
[----:B--2---:R0:W5:Y:S01]  /*04c0*/  LDG.E.CONSTANT R3, desc[UR8][R10.64] ;  /* 0x000000080a037981 */ /* 0x004162000c1e9900 */
[----:B------:R-:W-:-:S04]  /*04d0*/  LOP3.LUT R5, R13, R0, RZ, 0x3c, !PT ;  /* 0x000000000d057212 */ /* 0x000fc800078e3cff */
[----:B------:R-:W-:-:S07]  /*04e0*/  ISETP.GE.AND P2, PT, R5, RZ, PT ;  /* 0x000000ff0500720c */ /* 0x000fce0003f46270 */
[----:B------:R-:W-:Y:S01]  /*04f0*/  @P0 VIADD R4, R4, 0x1 ;  /* 0x0000000104040836 */ /* 0x000fe20000000000 */
[----:B------:R-:W-:-:S03]  /*0500*/  ISETP.NE.AND P0, PT, R0, RZ, PT ;  /* 0x000000ff0000720c */ /* 0x000fc60003f05270 */
[----:B------:R-:W-:Y:S01]  /*0510*/  IMAD.MOV.U32 R5, RZ, RZ, R4 ;  /* 0x000000ffff057224 */ /* 0x000fe200078e0004 */
[----:B------:R-:W-:-:S04]  /*0520*/  LOP3.LUT R4, RZ, R0, RZ, 0x33, !PT ;  /* 0x00000000ff047212 */ /* 0x000fc800078e33ff */
[----:B------:R-:W-:-:S04]  /*0530*/  @!P2 IADD3 R5, -R5, RZ, RZ ;  /* 0x000000ff0505a210 */ /* 0x000fc80007ffe1ff */
[----:B------:R-:W-:-:S05]  /*0540*/  SEL R5, R4, R5, !P0 ;  /* 0x0000000504057207 */ /* 0x000fca0004000000 */
[----:B------:R-:W-:-:S04]  /*0550*/  IMAD.MOV R9, RZ, RZ, -R5 ;  /* 0x000000ffff097224 */ /* 0x000fc800078e0a05 */
[----:B------:R-:W-:Y:S01]  /*0560*/  IMAD R9, R0, R9, R13 ;  /* 0x0000000900097224 */ /* 0x000fe200078e020d */
[----:B------:R-:W-:Y:S01]  /*0570*/  UIMAD UR5, UR5, UR6, URZ ;  /* 0x00000006050572a4 */ /* 0x000fe2000f8e023f */
[----:B------:R-:W-:-:S03]  /*0580*/  VIADD R13, R6, UR4 ;  /* 0x00000004060d7c36 */ /* 0x000fc60008000000 */
[----:B------:R-:W-:Y:S01]  /*0590*/  IADD3 R9, R9, UR4, RZ ;  /* 0x0000000409097c10 */ /* 0x000fe2000fffe0ff */
[----:B0-----:R-:W-:Y:S07]  /*05a0*/  @P1 EXIT ;  /* 0x000000000000194d */ /* 0x001fee0003800000 */
[----:B------:R-:W0:Y:S01]  /*05b0*/  LDC.64 R10, c[0x0][0x218] ;  /* 0x00008600ff0a7b82 */ /* 0x000e220000000a00 */
[C---:B------:R-:W-:Y:S01]  /*05c0*/  LOP3.LUT R6, R15.reuse, 0xffffffe0, RZ, 0xc0, !PT ;  /* 0xffffffe00f067812 */ /* 0x040fe200078ec0ff */
[----:B------:R-:W-:Y:S01]  /*05d0*/  ULDC.64 UR6, c[0x0][0x210] ;  /* 0x0000840000067ab9 */ /* 0x000fe20000000a00 */
[----:B------:R-:W-:-:S05]  /*05e0*/  LOP3.LUT R15, R15, 0x1f, RZ, 0xc0, !PT ;  /* 0x0000001f0f0f7812 */ /* 0x000fca00078ec0ff */
[----:B------:R-:W-:Y:S01]  /*05f0*/  IMAD R6, R6, UR5, R15 ;  /* 0x0000000506067c24 */ /* 0x000fe2000f8e020f */
[----:B------:R-:W1:Y:S03]  /*0600*/  LDC R17, c[0x0][0x228] ;  /* 0x00008a00ff117b82 */ /* 0x000e660000000800 */
[----:B------:R-:W-:-:S04]  /*0610*/  IMAD R13, R13, 0x20, R6 ;  /* 0x000000200d0d7824 */ /* 0x000fc800078e0206 */
[----:B0-----:R-:W-:-:S06]  /*0620*/  IMAD.WIDE R10, R13, 0x4, R10 ;  /* 0x000000040d0a7825 */ /* 0x001fcc00078e020a */
[----:B------:R0:W2:Y:S01]  /*0630*/  LDG.E.CONSTANT R10, desc[UR8][R10.64] ;  /* 0x000000080a0a7981 */ /* 0x0000a2000c1e9900 */
[----:B------:R-:W-:Y:S02]  /*0640*/  IABS R13, R7 ;  /* 0x00000007000d7213 */ /* 0x000fe40000000000 */
[----:B-1----:R-:W-:-:S03]  /*0650*/  IABS R15, R17 ;  /* 0x00000011000f7213 */ /* 0x002fc60000000000 */
[----:B------:R-:W-:-:S04]  /*0660*/  IMAD.HI.U32 R12, R8, R13, RZ ;  /* 0x0000000d080c7227 */ /* 0x000fc800078e00ff */
[----:B------:R-:W-:-:S04]  /*0670*/  IMAD.HI.U32 R8, R8, R15, RZ ;  /* 0x0000000f08087227 */ /* 0x000fc800078e00ff */
[----:B------:R-:W-:Y:S01]  /*0680*/  IMAD.MOV R16, RZ, RZ, -R12 ;  /* 0x000000ffff107224 */ /* 0x000fe200078e0a0c */
[----:B------:R-:W-:-:S03]  /*0690*/  IADD3 R14, -R8, RZ, RZ ;  /* 0x000000ff080e7210 */ /* 0x000fc60007ffe1ff */
[C---:B------:R-:W-:Y:S02]  /*06a0*/  IMAD R13, R2.reuse, R16, R13 ;  /* 0x00000010020d7224 */ /* 0x040fe400078e020d */
[----:B0-----:R-:W-:-:S03]  /*06b0*/  IMAD R11, R2, R14, R15 ;  /* 0x0000000e020b7224 */ /* 0x001fc600078e020f */
[C---:B------:R-:W-:Y:S02]  /*06c0*/  ISETP.GT.U32.AND P5, PT, R2.reuse, R13, PT ;  /* 0x0000000d0200720c */ /* 0x040fe40003fa4070 */
[----:B------:R-:W-:-:S11]  /*06d0*/  ISETP.GT.U32.AND P1, PT, R2, R11, PT ;  /* 0x0000000b0200720c */ /* 0x000fd60003f24070 */
[----:B------:R-:W-:Y:S02]  /*06e0*/  @!P5 IMAD.IADD R13, R13, 0x1, -R2 ;  /* 0x000000010d0dd824 */ /* 0x000fe400078e0a02 */
[-C--:B------:R-:W-:Y:S01]  /*06f0*/  @!P1 IADD3 R11, R11, -R2.reuse, RZ ;  /* 0x800000020b0b9210 */ /* 0x080fe20007ffe0ff */
[----:B------:R-:W-:Y:S01]  /*0700*/  @!P5 VIADD R12, R12, 0x1 ;  /* 0x000000010c0cd836 */ /* 0x000fe20000000000 */
[----:B------:R-:W-:Y:S02]  /*0710*/  @!P1 IADD3 R8, R8, 0x1, RZ ;  /* 0x0000000108089810 */ /* 0x000fe40007ffe0ff */
[-C--:B------:R-:W-:Y:S02]  /*0720*/  ISETP.GE.U32.AND P3, PT, R11, R2.reuse, PT ;  /* 0x000000020b00720c */ /* 0x080fe40003f66070 */
[----:B------:R-:W-:Y:S02]  /*0730*/  ISETP.GE.U32.AND P2, PT, R13, R2, PT ;  /* 0x000000020d00720c */ /* 0x000fe40003f46070 */
[----:B------:R-:W-:-:S02]  /*0740*/  LOP3.LUT R11, R7, R0, RZ, 0x3c, !PT ;  /* 0x00000000070b7212 */ /* 0x000fc400078e3cff */
[----:B------:R-:W-:Y:S02]  /*0750*/  LOP3.LUT R2, R17, R0, RZ, 0x3c, !PT ;  /* 0x0000000011027212 */ /* 0x000fe400078e3cff */
[----:B------:R-:W-:Y:S02]  /*0760*/  ISETP.GE.AND P4, PT, R11, RZ, PT ;  /* 0x000000ff0b00720c */ /* 0x000fe40003f86270 */
[----:B------:R-:W-:-:S03]  /*0770*/  ISETP.GE.AND P5, PT, R2, RZ, PT ;  /* 0x000000ff0200720c */ /* 0x000fc60003fa6270 */
[----:B------:R-:W-:Y:S02]  /*0780*/  @P3 IADD3 R8, R8, 0x1, RZ ;  /* 0x0000000108083810 */ /* 0x000fe40007ffe0ff */
[----:B------:R-:W-:-:S06]  /*0790*/  @P2 VIADD R12, R12, 0x1 ;  /* 0x000000010c0c2836 */ /* 0x000fcc0000000000 */
[----:B------:R-:W-:Y:S02]  /*07a0*/  @!P4 IMAD.MOV R12, RZ, RZ, -R12 ;  /* 0x000000ffff0cc224 */ /* 0x000fe400078e0a0c */
[----:B------:R-:W-:-:S03]  /*07b0*/  @!P5 IADD3 R8, -R8, RZ, RZ ;  /* 0x000000ff0808d210 */ /* 0x000fc60007ffe1ff */
[C---:B------:R-:W-:Y:S02]  /*07c0*/  SEL R12, R4.reuse, R12, !P0 ;  /* 0x0000000c040c7207 */ /* 0x040fe40004000000 */
[----:B------:R-:W-:-:S03]  /*07d0*/  SEL R4, R4, R8, !P0 ;  /* 0x0000000804047207 */ /* 0x000fc60004000000 */
[----:B------:R-:W-:Y:S02]  /*07e0*/  IMAD.MOV R2, RZ, RZ, -R12 ;  /* 0x000000ffff027224 */ /* 0x000fe400078e0a0c */
[----:B------:R-:W-:Y:S02]  /*07f0*/  IMAD R5, R4, R12, R5 ;  /* 0x0000000c04057224 */ /* 0x000fe400078e0205 */
[----:B------:R-:W-:-:S04]  /*0800*/  IMAD R7, R0, R2, R7 ;  /* 0x0000000200077224 */ /* 0x000fc800078e0207 */
[----:B------:R-:W-:-:S04]  /*0810*/  IMAD R5, R5, R0, R7 ;  /* 0x0000000005057224 */ /* 0x000fc800078e0207 */
[----:B------:R-:W-:-:S05]  /*0820*/  IMAD R9, R5, R0, R9 ;  /* 0x0000000005097224 */ /* 0x000fca00078e0209 */
[----:B------:R-:W-:-:S04]  /*0830*/  LEA R6, R9, R6, 0x5 ;  /* 0x0000000609067211 */ /* 0x000fc800078e28ff */
[----:B------:R-:W-:Y:S01]  /*0840*/  IADD3 R2, P0, R6, UR6, RZ ;  /* 0x0000000606027c10 */ /* 0x000fe2000ff1e0ff */
[----:B--2--5:R-:W-:-:S03]  /*0850*/  FMUL.FTZ R10, R3, R10 ;  /* 0x0000000a030a7220 */ /* 0x024fc60000410000 */
[----:B------:R-:W-:Y:S01]  /*0860*/  LEA.HI.X.SX32 R3, R6, UR7, 0x1, P0 ;  /* 0x0000000706037c11 */ /* 0x000fe200080f0eff */
[----:B------:R-:W0:Y:S04]  /*0870*/  F2I.S8.NTZ R5, R10 ;  /* 0x0000000a00057305 */ /* 0x000e280000202100 */
[----:B0-----:R-:W-:Y:S01]  /*0880*/  STG.E.U8 desc[UR8][R2.64], R5 ;  /* 0x0000000502007986 */ /* 0x001fe2000c101108 */
[----:B------:R-:W-:Y:S05]  /*0890*/  EXIT ;  /* 0x000000000000794d */ /* 0x000fea0003800000 */
.L_x_1:
[----:B------:R-:W-:-:S00]  /*08a0*/  BRA `(.L_x_1) ;  /* 0xfffffffc00fc7947 */ /* 0x000fc0000383ffff */
[----:B------:R-:W-:-:S00]  /*08b0*/  NOP ;  /* 0x0000000000007918 */ /* 0x000fc00000000000 */
        /* <DEDUP_REMOVED lines=12> */
.L_x_22:


//--------------------- .text._ZN17fastertransformer24shift_partition_v2_COL32IfEEvPaPKT_iiiiPKfii --------------------------
	.section	.text._ZN17fastertransformer24shift_partition_v2_COL32IfEEvPaPKT_iiiiPKfii,"ax",@progbits
	.align	128
        .global         _ZN17fastertransformer24shift_partition_v2_COL32IfEEvPaPKT_iiiiPKfii
        .type           _ZN17fastertransformer24shift_partition_v2_COL32IfEEvPaPKT_iiiiPKfii,@function
        .size           _ZN17fastertransformer24shift_partition_v2_COL32IfEEvPaPKT_iiiiPKfii,(.L_x_23 - _ZN17fastertransformer24shift_partition_v2_COL32IfEEvPaPKT_iiiiPKfii)
        .other          _ZN17fastertransformer24shift_partition_v2_COL32IfEEvPaPKT_iiiiPKfii,@"STO_CUDA_ENTRY STV_DEFAULT"
_ZN17fastertransformer24shift_partition_v2_COL32IfEEvPaPKT_iiiiPKfii:
.text._ZN17fastertransformer24shift_partition_v2_COL32IfEEvPaPKT_iiiiPKfii:
[----:B------:R-:W-:Y:S08]  /*0000*/  LDC R1, c[0x0][0x28] ;  /* 0x00000a00ff017b82 */ /* 0x000ff00000000800 */
[----:B------:R-:W0:Y:S01]  /*0010*/  LDC R9, c[0x0][0x238] ;  /* 0x00008e00ff097b82 */ /* 0x000e220000000800 */
[----:B------:R-:W1:Y:S01]  /*0020*/  S2R R0, SR_CTAID.Y ;  /* 0x0000000000007919 */ /* 0x000e620000002600 */
[----:B------:R-:W-:Y:S01]  /*0030*/  ULDC UR5, c[0x0][0x10] ;  /* 0x0000040000057ab9 */ /* 0x000fe20000000800 */
[----:B------:R-:W-:Y:S01]  /*0040*/  ULDC UR6, c[0x0][0xc] ;  /* 0x0000030000067ab9 */ /* 0x000fe20000000800 */
[----:B------:R-:W-:Y:S01]  /*0050*/  ULDC UR4, c[0x0][0x14] ;  /* 0x0000050000047ab9 */ /* 0x000fe20000000800 */
[----:B------:R-:W2:Y:S01]  /*0060*/  S2R R3, SR_CTAID.X ;  /* 0x0000000000037919 */ /* 0x000ea20000002500 */
[----:B------:R-:W-:Y:S01]  /*0070*/  UIMAD UR4, UR5, UR4, URZ ;  /* 0x00000004050472a4 */ /* 0x000fe2000f8e023f */
[----:B------:R-:W3:Y:S03]  /*0080*/  S2R R11, SR_TID.X ;  /* 0x00000000000b7919 */ /* 0x000ee60000002100 */
[----:B------:R-:W-:Y:S01]  /*0090*/  UIMAD UR4, UR4, UR6, URZ ;  /* 0x00000006040472a4 */ /* 0x000fe2000f8e023f */
[----:B0-----:R-:W-:Y:S01]  /*00a0*/  ISETP.NE.AND P0, PT, R9, RZ, PT ;  /* 0x000000ff0900720c */ /* 0x001fe20003f05270 */
[----:B-1----:R-:W-:-:S02]  /*00b0*/  IMAD.MOV.U32 R6, RZ, RZ, R0 ;  /* 0x000000ffff067224 */ /* 0x002fc400078e0000 */
[----:B--2---:R-:W-:-:S10]  /*00c0*/  IMAD.MOV.U32 R7, RZ, RZ, R3 ;  /* 0x000000ffff077224 */ /* 0x004fd400078e0003 */
[----:B---3--:R-:W-:Y:S05]  /*00d0*/  @!P0 BRA `(.L_x_2) ;  /* 0x0000000000908947 */ /* 0x008fea0003800000 */
        /* <DEDUP_REMOVED lines=8> */
[----:B-1----:R-:W-:-:S07]  /*0160*/  VIADD R6, R8, 0xffffffe ;  /* 0x0ffffffe08067836 */ /* 0x002fce0000000000 */
[----:B------:R1:W3:Y:S01]  /*0170*/  F2I.FTZ.U32.TRUNC.NTZ R7, R6 ;  /* 0x0000000600077305 */ /* 0x0002e2000021f000 */
[----:B0-----:R-:W-:Y:S02]  /*0180*/  IMAD.MOV.U32 R4, RZ, RZ, RZ ;  /* 0x000000ffff047224 */ /* 0x001fe400078e00ff */
[----:B--2---:R-:W-:Y:S02]  /*0190*/  IMAD.MOV R13, RZ, RZ, -R5 ;  /* 0x000000ffff0d7224 */ /* 0x004fe400078e0a05 */
[----:B-1----:R-:W-:Y:S02]  /*01a0*/  IMAD.MOV.U32 R6, RZ, RZ, RZ ;  /* 0x000000ffff067224 */ /* 0x002fe400078e00ff */
[----:B------:R-:W-:Y:S01]  /*01b0*/  IMAD R13, R13, UR5, RZ ;  /* 0x000000050d0d7c24 */ /* 0x000fe2000f8e02ff */
[----:B---3--:R-:W-:-:S03]  /*01c0*/  IADD3 R15, RZ, -R7, RZ ;  /* 0x80000007ff0f7210 */ /* 0x008fc60007ffe0ff */
[----:B------:R-:W-:Y:S01]  /*01d0*/  IMAD.HI.U32 R5, R5, R13, R4 ;  /* 0x0000000d05057227 */ /* 0x000fe200078e0004 */
[----:B------:R-:W-:-:S03]  /*01e0*/  IADD3 R4, -R9, UR6, R3 ;  /* 0x0000000609047c10 */ /* 0x000fc6000fffe103 */
        /* <DEDUP_REMOVED lines=10> */
[----:B------:R-:W-:Y:S02]  /*0290*/  @P0 VIADD R6, R6, -UR5 ;  /* 0x8000000506060c36 */ /* 0x000fe40008000000 */
[----:B------:R-:W-:Y:S02]  /*02a0*/  @P1 IADD3 R7, R7, -UR6, RZ ;  /* 0x8000000607071c10 */ /* 0x000fe4000fffe0ff */
[----:B------:R-:W-:Y:S02]  /*02b0*/  ISETP.NE.U32.AND P1, PT, RZ, UR5, PT ;  /* 0x00000005ff007c0c */ /* 0x000fe4000bf25070 */
[----:B------:R-:W-:Y:S02]  /*02c0*/  ISETP.GE.U32.AND P0, PT, R6, UR5, PT ;  /* 0x0000000506007c0c */ /* 0x000fe4000bf06070 */
[----:B------:R-:W-:-:S11]  /*02d0*/  ISETP.GE.U32.AND P2, PT, R7, UR6, PT ;  /* 0x0000000607007c0c */ /* 0x000fd6000bf46070 */
[----:B------:R-:W-:Y:S01]  /*02e0*/  @P0 VIADD R6, R6, -UR5 ;  /* 0x8000000506060c36 */ /* 0x000fe20008000000 */
[----:B------:R-:W-:Y:S01]  /*02f0*/  @!P1 LOP3.LUT R6, RZ, UR5, RZ, 0x33, !PT ;  /* 0x00000005ff069c12 */ /* 0x000fe2000f8e33ff */
[----:B------:R-:W-:Y:S01]  /*0300*/  @P2 VIADD R7, R7, -UR6 ;  /* 0x8000000607072c36 */ /* 0x000fe20008000000 */
[----:B------:R-:W-:-:S07]  /*0310*/  @!P3 LOP3.LUT R7, RZ, UR6, RZ, 0x33, !PT ;  /* 0x00000006ff07bc12 */ /* 0x000fce000f8e33ff */
.L_x_2:
[----:B------:R-:W0:Y:S01]  /*0320*/  S2UR UR7, SR_CTAID.Z ;  /* 0x00000000000779c3 */ /* 0x000e220000002700 */
[----:B------:R-:W-:Y:S01]  /*0330*/  ULDC UR9, c[0x0][0x22c] ;  /* 0x00008b0000097ab9 */ /* 0x000fe20000000800 */
[----:B------:R-:W-:Y:S01]  /*0340*/  ULDC UR8, c[0x0][0x0] ;  /* 0x0000000000087ab9 */ /* 0x000fe20000000800 */
[C---:B------:R-:W-:Y:S01]  /*0350*/  ISETP.GE.AND P0, PT, R11.reuse, UR9, PT ;  /* 0x000000090b007c0c */ /* 0x040fe2000bf06270 */
[----:B------:R-:W-:Y:S01]  /*0360*/  IMAD R0, R0, UR6, R3 ;  /* 0x0000000600007c24 */ /* 0x000fe2000f8e0203 */
[----:B------:R-:W-:-:S03]  /*0370*/  IADD3 R10, R11, UR8, RZ ;  /* 0x000000080b0a7c10 */ /* 0x000fc6000fffe0ff */
[----:B------:R-:W1:Y:S01]  /*0380*/  LDC.64 R22, c[0x0][0x230] ;  /* 0x00008c00ff167b82 */ /* 0x000e620000000a00 */
[C---:B------:R-:W-:Y:S01]  /*0390*/  ISETP.GE.AND P2, PT, R10.reuse, UR9, PT ;  /* 0x000000090a007c0c */ /* 0x040fe2000bf46270 */
[----:B------:R-:W-:-:S05]  /*03a0*/  VIADD R8, R10, UR8 ;  /* 0x000000080a087c36 */ /* 0x000fca0008000000 */
[----:B------:R-:W-:Y:S01]  /*03b0*/  ISETP.GE.AND P1, PT, R8, UR9, PT ;  /* 0x0000000908007c0c */ /* 0x000fe2000bf26270 */
[----:B------:R-:W2:Y:S01]  /*03c0*/  @!P0 LDC.64 R14, c[0x0][0x218] ;  /* 0x00008600ff0e8b82 */ /* 0x000ea20000000a00 */
[C---:B------:R-:W-:Y:S02]  /*03d0*/  @!P0 LOP3.LUT R9, R11.reuse, 0x1f, RZ, 0xc0, !PT ;  /* 0x0000001f0b098812 */ /* 0x040fe400078ec0ff */
[----:B------:R-:W-:-:S03]  /*03e0*/  @!P0 LOP3.LUT R11, R11, 0xffffffe0, RZ, 0xc0, !PT ;  /* 0xffffffe00b0b8812 */ /* 0x000fc600078ec0ff */
[C---:B------:R-:W-:Y:S01]  /*03f0*/  @!P2 LOP3.LUT R13, R10.reuse, 0x1f, RZ, 0xc0, !PT ;  /* 0x0000001f0a0da812 */ /* 0x040fe200078ec0ff */
[----:B0-----:R-:W-:Y:S01]  /*0400*/  UIMAD UR5, UR5, UR7, URZ ;  /* 0x00000007050572a4 */ /* 0x001fe2000f8e023f */
[----:B------:R-:W0:Y:S01]  /*0410*/  @!P2 LDC.64 R4, c[0x0][0x218] ;  /* 0x00008600ff04ab82 */ /* 0x000e220000000a00 */
[----:B------:R-:W-:Y:S02]  /*0420*/  @!P2 LOP3.LUT R10, R10, 0xffffffe0, RZ, 0xc0, !PT ;  /* 0xffffffe00a0aa812 */ /* 0x000fe400078ec0ff */
[----:B------:R-:W-:-:S03]  /*0430*/  UIMAD UR5, UR5, UR6, URZ ;  /* 0x00000006050572a4 */ /* 0x000fc6000f8e023f */
[----:B------:R-:W-:Y:S02]  /*0440*/  ULDC.64 UR6, c[0x0][0x208] ;  /* 0x0000820000067ab9 */ /* 0x000fe40000000a00 */
[----:B------:R-:W3:Y:S01]  /*0450*/  @!P1 LDC.64 R2, c[0x0][0x218] ;  /* 0x00008600ff029b82 */ /* 0x000ee20000000a00 */
[----:B------:R-:W-:-:S04]  /*0460*/  VIADD R0, R0, UR5 ;  /* 0x0000000500007c36 */ /* 0x000fc80008000000 */
[C---:B------:R-:W-:Y:S01]  /*0470*/  @!P2 IMAD R17, R0.reuse, 0x20, R13 ;  /* 0x000000200011a824 */ /* 0x040fe200078e020d */
[----:B------:R-:W-:Y:S02]  /*0480*/  @!P0 LEA R12, R0, R9, 0x5 ;  /* 0x00000009000c8211 */ /* 0x000fe400078e28ff */
[----:B------:R-:W4:Y:S01]  /*0490*/  LDC R16, c[0x0][0x23c] ;  /* 0x00008f00ff107b82 */ /* 0x000f220000000800 */
[----:B------:R-:W-:Y:S02]  /*04a0*/  @!P2 IMAD R19, R10, UR4, R17 ;  /* 0x000000040a13ac24 */ /* 0x000fe4000f8e0211 */
[----:B------:R-:W-:Y:S02]  /*04b0*/  @!P0 IMAD R25, R11, UR4, R12 ;  /* 0x000000040b198c24 */ /* 0x000fe4000f8e020c */
[----:B-1----:R-:W5:Y:S02]  /*04c0*/  LDG.E.CONSTANT R12, desc[UR6][R22.64] ;  /* 0x00000006160c7981 */ /* 0x002f64000c1e9900 */
[----:B--2---:R-:W-:Y:S01]  /*04d0*/  @!P0 IMAD.WIDE R24, R25, 0x4, R14 ;  /* 0x0000000419188825 */ /* 0x004fe200078e020e */
[----:B------:R-:W-:-:S02]  /*04e0*/  @!P1 LOP3.LUT R15, R8, 0x1f, RZ, 0xc0, !PT ;  /* 0x0000001f080f9812 */ /* 0x000fc400078ec0ff */
[----:B------:R-:W-:Y:S01]  /*04f0*/  @!P1 LOP3.LUT R14, R8, 0xffffffe0, RZ, 0xc0, !PT ;  /* 0xffffffe0080e9812 */ /* 0x000fe200078ec0ff */
[----:B0-----:R-:W-:Y:S01]  /*0500*/  @!P2 IMAD.WIDE R4, R19, 0x4, R4 ;  /* 0x000000041304a825 */ /* 0x001fe200078e0204 */
[----:B------:R-:W5:Y:S03]  /*0510*/  @!P0 LDG.E.CONSTANT R17, desc[UR6][R24.64] ;  /* 0x0000000618118981 */ /* 0x000f66000c1e9900 */
[----:B------:R-:W-:Y:S01]  /*0520*/  @!P1 IMAD R21, R0, 0x20, R15 ;  /* 0x0000002000159824 */ /* 0x000fe200078e020f */
[----:B------:R0:W2:Y:S03]  /*0530*/  @!P2 LDG.E.CONSTANT R19, desc[UR6][R4.64] ;  /* 0x000000060413a981 */ /* 0x0000a6000c1e9900 */
[----:B------:R-:W-:-:S04]  /*0540*/  @!P1 IMAD R21, R14, UR4, R21 ;  /* 0x000000040e159c24 */ /* 0x000fc8000f8e0215 */
[----:B---3--:R-:W-:Y:S01]  /*0550*/  @!P1 IMAD.WIDE R20, R21, 0x4, R2 ;  /* 0x0000000415149825 */ /* 0x008fe200078e0202 */
[----:B----4-:R-:W-:Y:S01]  /*0560*/  IABS R18, R16 ;  /* 0x0000001000127213 */ /* 0x010fe20000000000 */
[----:B0-----:R-:W0:Y:S04]  /*0570*/  LDC R5, c[0x0][0x228] ;  /* 0x00008a00ff057b82 */ /* 0x001e280000000800 */
[----:B------:R0:W3:Y:S01]  /*0580*/  @!P1 LDG.E.CONSTANT R21, desc[UR6][R20.64] ;  /* 0x0000000614159981 */ /* 0x0000e2000c1e9900 */
[----:B------:R-:W1:Y:S08]  /*0590*/  I2F.RP R22, R18 ;  /* 0x0000001200167306 */ /* 0x000e700000209400 */
[----:B-1----:R-:W1:Y:S02]  /*05a0*/  MUFU.RCP R22, R22 ;  /* 0x0000001600167308 */ /* 0x002e640000001000 */
[----:B-1----:R-:W-:-:S06]  /*05b0*/  IADD3 R3, R22, 0xffffffe, RZ ;  /* 0x0ffffffe16037810 */ /* 0x002fcc0007ffe0ff */
[----:B------:R-:W1:Y:S01]  /*05c0*/  F2I.FTZ.U32.TRUNC.NTZ R3, R3 ;  /* 0x0000000300037305 */ /* 0x000e62000021f000 */
[----:B------:R-:W-:Y:S01]  /*05d0*/  IMAD.MOV.U32 R2, RZ, RZ, RZ ;  /* 0x000000ffff027224 */ /* 0x000fe200078e00ff */
[----:B0-----:R-:W-:Y:S01]  /*05e0*/  IABS R20, R5 ;  /* 0x0000000500147213 */ /* 0x001fe20000000000 */
[----:B-1----:R-:W-:-:S04]  /*05f0*/  IMAD.MOV R23, RZ, RZ, -R3 ;  /* 0x000000ffff177224 */ /* 0x002fc800078e0a03 */
[----:B------:R-:W-:-:S04]  /*0600*/  IMAD R23, R23, R18, RZ ;  /* 0x0000001217177224 */ /* 0x000fc800078e02ff */
[----:B------:R-:W-:Y:S01]  /*0610*/  IMAD.HI.U32 R4, R3, R23, R2 ;  /* 0x0000001703047227 */ /* 0x000fe200078e0002 */
[----:B------:R-:W-:Y:S02]  /*0620*/  MOV R23, R20 ;  /* 0x0000001400177202 */ /* 0x000fe40000000f00 */
[----:B------:R-:W-:-:S03]  /*0630*/  IABS R25, R6 ;  /* 0x0000000600197213 */ /* 0x000fc60000000000 */
[----:B------:R-:W-:Y:S01]  /*0640*/  IMAD.HI.U32 R2, R4, R23, RZ ;  /* 0x0000001704027227 */ /* 0x000fe200078e00ff */
[----:B------:R-:W-:-:S03]  /*0650*/  IABS R27, R7 ;  /* 0x00000007001b7213 */ /* 0x000fc60000000000 */
[----:B------:R-:W-:Y:S02]  /*0660*/  IMAD.MOV R20, RZ, RZ, -R2 ;  /* 0x000000ffff147224 */ /* 0x000fe400078e0a02 */
[----:B------:R-:W-:-:S04]  /*0670*/  IMAD.HI.U32 R3, R4, R25, RZ ;  /* 0x0000001904037227 */ /* 0x000fc800078e00ff */
[----:B------:R-:W-:Y:S02]  /*0680*/  IMAD R23, R18, R20, R23 ;  /* 0x0000001412177224 */ /* 0x000fe400078e0217 */
[----:B------:R-:W-:Y:S02]  /*0690*/  IMAD.MOV R20, RZ, RZ, -R3 ;  /* 0x000000ffff147224 */ /* 0x000fe400078e0a03 */
[----:B------:R-:W-:Y:S01]  /*06a0*/  IMAD.HI.U32 R4, R4, R27, RZ ;  /* 0x0000001b04047227 */ /* 0x000fe200078e00ff */
[----:B------:R-:W-:-:S03]  /*06b0*/  ISETP.GT.U32.AND P6, PT, R18, R23, PT ;  /* 0x000000171200720c */ /* 0x000fc60003fc4070 */
[----:B------:R-:W-:Y:S01]  /*06c0*/  IMAD R25, R18, R20, R25 ;  /* 0x0000001412197224 */ /* 0x000fe200078e0219 */
[----:B------:R-:W-:-:S04]  /*06d0*/  IADD3 R20, -R4, RZ, RZ ;  /* 0x000000ff04147210 */ /* 0x000fc80007ffe1ff */
[C---:B------:R-:W-:Y:S01]  /*06e0*/  ISETP.GT.U32.AND P3, PT, R18.reuse, R25, PT ;  /* 0x000000191200720c */ /* 0x040fe20003f64070 */
[----:B------:R-:W-:-:S04]  /*06f0*/  IMAD R27, R18, R20, R27 ;  /* 0x00000014121b7224 */ /* 0x000fc800078e021b */
[----:B------:R-:W-:Y:S01]  /*0700*/  @!P6 IMAD.IADD R23, R23, 0x1, -R18 ;  /* 0x000000011717e824 */ /* 0x000fe200078e0a12 */
[----:B------:R-:W-:-:S04]  /*0710*/  ISETP.GT.U32.AND P5, PT, R18, R27, PT ;  /* 0x0000001b1200720c */ /* 0x000fc80003fa4070 */
[----:B------:R-:W-:-:S03]  /*0720*/  ISETP.GE.U32.AND P4, PT, R23, R18, PT ;  /* 0x000000121700720c */ /* 0x000fc60003f86070 */
[----:B------:R-:W-:Y:S01]  /*0730*/  @!P3 IMAD.IADD R25, R25, 0x1, -R18 ;  /* 0x000000011919b824 */ /* 0x000fe200078e0a12 */
[----:B------:R-:W-:-:S04]  /*0740*/  @!P6 IADD3 R2, R2, 0x1, RZ ;  /* 0x000000010202e810 */ /* 0x000fc80007ffe0ff */
[----:B------:R-:W-:Y:S01]  /*0750*/  ISETP.GE.U32.AND P6, PT, R25, R18, PT ;  /* 0x000000121900720c */ /* 0x000fe20003fc6070 */
[----:B------:R-:W-:-:S04]  /*0760*/  @!P5 IMAD.IADD R27, R27, 0x1, -R18 ;  /* 0x000000011b1bd824 */ /* 0x000fc800078e0a12 */
[----:B------:R-:W-:Y:S01]  /*0770*/  @P4 VIADD R2, R2, 0x1 ;  /* 0x0000000102024836 */ /* 0x000fe20000000000 */
[----:B------:R-:W-:Y:S02]  /*0780*/  ISETP.GE.U32.AND P4, PT, R27, R18, PT ;  /* 0x000000121b00720c */ /* 0x000fe40003f86070 */
[-C--:B------:R-:W-:Y:S02]  /*0790*/  LOP3.LUT R18, R6, R16.reuse, RZ, 0x3c, !PT ;  /* 0x0000001006127212 */ /* 0x080fe400078e3cff */
[----:B------:R-:W-:Y:S02]  /*07a0*/  @!P3 IADD3 R3, R3, 0x1, RZ ;  /* 0x000000010303b810 */ /* 0x000fe40007ffe0ff */
[-C--:B------:R-:W-:Y:S02]  /*07b0*/  LOP3.LUT R20, R7, R16.reuse, RZ, 0x3c, !PT ;  /* 0x0000001007147212 */ /* 0x080fe400078e3cff */
[----:B------:R-:W-:Y:S02]  /*07c0*/  ISETP.GE.AND P3, PT, R18, RZ, PT ;  /* 0x000000ff1200720c */ /* 0x000fe40003f66270 */
[----:B------:R-:W-:Y:S01]  /*07d0*/  LOP3.LUT R5, R5, R16, RZ, 0x3c, !PT ;  /* 0x0000001005057212 */ /* 0x000fe200078e3cff */
[----:B------:R-:W-:Y:S01]  /*07e0*/  @P6 VIADD R3, R3, 0x1 ;  /* 0x0000000103036836 */ /* 0x000fe20000000000 */
[----:B------:R-:W-:-:S02]  /*07f0*/  ISETP.GE.AND P6, PT, R20, RZ, PT ;  /* 0x000000ff1400720c */ /* 0x000fc40003fc6270 */
[----:B------:R-:W-:Y:S02]  /*0800*/  @!P5 IADD3 R4, R4, 0x1, RZ ;  /* 0x000000010404d810 */ /* 0x000fe40007ffe0ff */
[----:B------:R-:W-:Y:S02]  /*0810*/  ISETP.GE.AND P5, PT, R5, RZ, PT ;  /* 0x000000ff0500720c */ /* 0x000fe40003fa6270 */
[----:B------:R-:W-:Y:S01]  /*0820*/  MOV R18, R3 ;  /* 0x0000000300127202 */ /* 0x000fe20000000f00 */
[----:B------:R-:W-:Y:S01]  /*0830*/  @P4 VIADD R4, R4, 0x1 ;  /* 0x0000000104044836 */ /* 0x000fe20000000000 */
[----:B------:R-:W-:Y:S02]  /*0840*/  ISETP.NE.AND P4, PT, R16, RZ, PT ;  /* 0x000000ff1000720c */ /* 0x000fe40003f85270 */
[----:B------:R-:W-:Y:S01]  /*0850*/  LOP3.LUT R3, RZ, R16, RZ, 0x33, !PT ;  /* 0x00000010ff037212 */ /* 0x000fe200078e33ff */
[----:B------:R-:W-:Y:S02]  /*0860*/  @!P3 IMAD.MOV R18, RZ, RZ, -R18 ;  /* 0x000000ffff12b224 */ /* 0x000fe400078e0a12 */
[----:B------:R-:W-:-:S03]  /*0870*/  @!P6 IADD3 R4, -R4, RZ, RZ ;  /* 0x000000ff0404e210 */ /* 0x000fc60007ffe1ff */
[C---:B------:R-:W-:Y:S01]  /*0880*/  SEL R20, R3.reuse, R18, !P4 ;  /* 0x0000001203147207 */ /* 0x040fe20006000000 */
[----:B------:R-:W-:Y:S01]  /*0890*/  @!P5 IMAD.MOV R2, RZ, RZ, -R2 ;  /* 0x000000ffff02d224 */ /* 0x000fe200078e0a02 */
[C---:B------:R-:W-:Y:S02]  /*08a0*/  SEL R4, R3.reuse, R4, !P4 ;  /* 0x0000000403047207 */ /* 0x040fe40006000000 */
[----:B------:R-:W-:Y:S02]  /*08b0*/  IADD3 R5, -R20, RZ, RZ ;  /* 0x000000ff14057210 */ /* 0x000fe40007ffe1ff */
[----:B------:R-:W-:Y:S01]  /*08c0*/  SEL R3, R3, R2, !P4 ;  /* 0x0000000203037207 */ /* 0x000fe20006000000 */
[----:B------:R-:W-:Y:S02]  /*08d0*/  IMAD.MOV R18, RZ, RZ, -R4 ;  /* 0x000000ffff127224 */ /* 0x000fe400078e0a04 */
[----:B------:R-:W-:Y:S02]  /*08e0*/  IMAD R6, R16, R5, R6 ;  /* 0x0000000510067224 */ /* 0x000fe400078e0206 */
[----:B------:R-:W-:-:S02]  /*08f0*/  IMAD R5, R3, R20, R4 ;  /* 0x0000001403057224 */ /* 0x000fc400078e0204 */
[----:B------:R-:W0:Y:S01]  /*0900*/  @!P0 LDC.64 R2, c[0x0][0x210] ;  /* 0x00008400ff028b82 */ /* 0x000e220000000a00 */
[----:B------:R-:W-:Y:S02]  /*0910*/  IMAD R7, R16, R18, R7 ;  /* 0x0000001210077224 */ /* 0x000fe400078e0207 */
[----:B------:R-:W-:-:S03]  /*0920*/  IMAD R23, R5, R16, R6 ;  /* 0x0000001005177224 */ /* 0x000fc600078e0206 */
[----:B------:R-:W-:Y:S02]  /*0930*/  IADD3 R18, R7, UR5, RZ ;  /* 0x0000000507127c10 */ /* 0x000fe4000fffe0ff */
[----:B------:R-:W1:Y:S03]  /*0940*/  @!P2 LDC.64 R4, c[0x0][0x210] ;  /* 0x00008400ff04ab82 */ /* 0x000e660000000a00 */
[----:B------:R-:W-:-:S05]  /*0950*/  IMAD R16, R23, R16, R18 ;  /* 0x0000001017107224 */ /* 0x000fca00078e0212 */
[----:B------:R-:W4:Y:S01]  /*0960*/  @!P1 LDC.64 R6, c[0x0][0x210] ;  /* 0x00008400ff069b82 */ /* 0x000f220000000a00 */
[C---:B------:R-:W-:Y:S01]  /*0970*/  @!P0 IMAD R18, R16.reuse, 0x20, R9 ;  /* 0x0000002010128824 */ /* 0x040fe200078e0209 */
[----:B------:R-:W-:-:S03]  /*0980*/  @!P2 LEA R13, R16, R13, 0x5 ;  /* 0x0000000d100da211 */ /* 0x000fc600078e28ff */
[----:B------:R-:W-:Y:S02]  /*0990*/  @!P0 IMAD R18, R11, UR4, R18 ;  /* 0x000000040b128c24 */ /* 0x000fe4000f8e0212 */
[----:B------:R-:W-:-:S03]  /*09a0*/  @!P2 IMAD R13, R10, UR4, R13 ;  /* 0x000000040a0dac24 */ /* 0x000fc6000f8e020d */
[----:B0-----:R-:W-:Y:S01]  /*09b0*/  @!P0 IADD3 R2, P3, R18, R2, RZ ;  /* 0x0000000212028210 */ /* 0x001fe20007f7e0ff */
[----:B------:R-:W-:Y:S01]  /*09c0*/  @!P1 IMAD R15, R16, 0x20, R15 ;  /* 0x00000020100f9824 */ /* 0x000fe200078e020f */
[----:B------:R-:W-:Y:S02]  /*09d0*/  IADD3 R8, R8, UR8, RZ ;  /* 0x0000000808087c10 */ /* 0x000fe4000fffe0ff */
[----:B------:R-:W-:Y:S02]  /*09e0*/  @!P0 LEA.HI.X.SX32 R3, R18, R3, 0x1, P3 ;  /* 0x0000000312038211 */ /* 0x000fe400018f0eff */
[----:B-1----:R-:W-:Y:S01]  /*09f0*/  @!P2 IADD3 R4, P3, R13, R4, RZ ;  /* 0x000000040d04a210 */ /* 0x002fe20007f7e0ff */
[----:B------:R-:W-:-:S03]  /*0a00*/  @!P1 IMAD R15, R14, UR4, R15 ;  /* 0x000000040e0f9c24 */ /* 0x000fc6000f8e020f */
[----:B------:R-:W-:Y:S02]  /*0a10*/  @!P2 LEA.HI.X.SX32 R5, R13, R5, 0x1, P3 ;  /* 0x000000050d05a211 */ /* 0x000fe400018f0eff */
[----:B------:R-:W-:Y:S02]  /*0a20*/  ISETP.GE.AND P3, PT, R8, UR9, PT ;  /* 0x0000000908007c0c */ /* 0x000fe4000bf66270 */
[----:B----4-:R-:W-:-:S04]  /*0a30*/  @!P1 IADD3 R6, P4, R15, R6, RZ ;  /* 0x000000060f069210 */ /* 0x010fc80007f9e0ff */
[----:B------:R-:W-:Y:S01]  /*0a40*/  @!P1 LEA.HI.X.SX32 R7, R15, R7, 0x1, P4 ;  /* 0x000000070f079211 */ /* 0x000fe200020f0eff */
[C---:B-----5:R-:W-:Y:S01]  /*0a50*/  @!P0 FMUL.FTZ R17, R12.reuse, R17 ;  /* 0x000000110c118220 */ /* 0x060fe20000410000 */
[----:B--2---:R-:W-:-:S05]  /*0a60*/  @!P2 FMUL.FTZ R19, R12, R19 ;  /* 0x000000130c13a220 */ /* 0x004fca0000410000 */
[----:B------:R-:W0:Y:S01]  /*0a70*/  @!P0 F2I.S8.NTZ R17, R17 ;  /* 0x0000001100118305 */ /* 0x000e220000202100 */
[----:B---3--:R-:W-:-:S07]  /*0a80*/  @!P1 FMUL.FTZ R21, R12, R21 ;  /* 0x000000150c159220 */ /* 0x008fce0000410000 */
[----:B------:R-:W1:Y:S08]  /*0a90*/  @!P2 F2I.S8.NTZ R9, R19 ;  /* 0x000000130009a305 */ /* 0x000e700000202100 */
[----:B------:R-:W2:Y:S01]  /*0aa0*/  @!P1 F2I.S8.NTZ R21, R21 ;  /* 0x0000001500159305 */ /* 0x000ea20000202100 */
[----:B0-----:R0:W-:Y:S04]  /*0ab0*/  @!P0 STG.E.U8 desc[UR6][R2.64], R17 ;  /* 0x0000001102008986 */ /* 0x0011e8000c101106 */
[----:B-1----:R0:W-:Y:S04]  /*0ac0*/  @!P2 STG.E.U8 desc[UR6][R4.64], R9 ;  /* 0x000000090400a986 */ /* 0x0021e8000c101106 */
[----:B--2---:R0:W-:Y:S01]  /*0ad0*/  @!P1 STG.E.U8 desc[UR6][R6.64], R21 ;  /* 0x0000001506009986 */ /* 0x0041e2000c101106 */
[----:B------:R-:W-:Y:S05]  /*0ae0*/  @P3 EXIT ;  /* 0x000000000000394d */ /* 0x000fea0003800000 */
[----:B0-----:R-:W0:Y:S01]  /*0af0*/  LDC.64 R2, c[0x0][0x218] ;  /* 0x00008600ff027b82 */ /* 0x001e220000000a00 */
[C---:B------:R-:W-:Y:S01]  /*0b00*/  LOP3.LUT R5, R8.reuse, 0x1f, RZ, 0xc0, !PT ;  /* 0x0000001f08057812 */ /* 0x040fe200078ec0ff */
[----:B------:R-:W-:Y:S01]  /*0b10*/  ULDC.64 UR8, c[0x0][0x210] ;  /* 0x0000840000087ab9 */ /* 0x000fe20000000a00 */
[----:B------:R-:W-:-:S03]  /*0b20*/  LOP3.LUT R8, R8, 0xffffffe0, RZ, 0xc0, !PT ;  /* 0xffffffe008087812 */ /* 0x000fc600078ec0ff */
[----:B------:R-:W-:-:S04]  /*0b30*/  IMAD R7, R0, 0x20, R5 ;  /* 0x0000002000077824 */ /* 0x000fc800078e0205 */
[----:B------:R-:W-:-:S04]  /*0b40*/  IMAD R7, R8, UR4, R7 ;  /* 0x0000000408077c24 */ /* 0x000fc8000f8e0207 */
[----:B0-----:R-:W-:-:S06]  /*0b50*/  IMAD.WIDE R2, R7, 0x4, R2 ;  /* 0x0000000407027825 */ /* 0x001fcc00078e0202 */
[----:B------:R-:W2:Y:S01]  /*0b60*/  LDG.E.CONSTANT R3, desc[UR6][R2.64] ;  /* 0x0000000602037981 */ /* 0x000ea2000c1e9900 */
[----:B------:R-:W-:-:S05]  /*0b70*/  LEA R5, R16, R5, 0x5 ;  /* 0x0000000510057211 */ /* 0x000fca00078e28ff */
[----:B------:R-:W-:-:S05]  /*0b80*/  IMAD R5, R8, UR4, R5 ;  /* 0x0000000408057c24 */ /* 0x000fca000f8e0205 */
[----:B------:R-:W-:-:S04]  /*0b90*/  IADD3 R4, P0, R5, UR8, RZ ;  /* 0x0000000805047c10 */ /* 0x000fc8000ff1e0ff */
[----:B------:R-:W-:Y:S01]  /*0ba0*/  LEA.HI.X.SX32 R5, R5, UR9, 0x1, P0 ;  /* 0x0000000905057c11 */ /* 0x000fe200080f0eff */
[----:B--2---:R-:W-:-:S04]  /*0bb0*/  FMUL.FTZ R12, R12, R3 ;  /* 0x000000030c0c7220 */ /* 0x004fc80000410000 */
[----:B------:R-:W0:Y:S02]  /*0bc0*/  F2I.S8.NTZ R7, R12 ;  /* 0x0000000c00077305 */ /* 0x000e240000202100 */
[----:B0-----:R-:W-:Y:S01]  /*0bd0*/  STG.E.U8 desc[UR6][R4.64], R7 ;  /* 0x0000000704007986 */ /* 0x001fe2000c101106 */
[----:B------:R-:W-:Y:S05]  /*0be0*/  EXIT ;  /* 0x000000000000794d */ /* 0x000fea0003800000 */
.L_x_3:
        /* <DEDUP_REMOVED lines=9> */
.L_x_23:


//--------------------- .text._ZN17fastertransformer15shift_partitionI7__half2EEvPT_PKS2_iiiiii --------------------------
	.section	.text._ZN17fastertransformer15shift_partitionI7__half2EEvPT_PKS2_iiiiii,"ax",@progbits
	.align	128
        .global         _ZN17fastertransformer15shift_partitionI7__half2EEvPT_PKS2_iiiiii
        .type           _ZN17fastertransformer15shift_partitionI7__half2EEvPT_PKS2_iiiiii,@function
        .size           _ZN17fastertransformer15shift_partitionI7__half2EEvPT_PKS2_iiiiii,(.L_x_24 - _ZN17fastertransformer15shift_partitionI7__half2EEvPT_PKS2_iiiiii)
        .other          _ZN17fastertransformer15shift_partitionI7__half2EEvPT_PKS2_iiiiii,@"STO_CUDA_ENTRY STV_DEFAULT"
_ZN17fastertransformer15shift_partitionI7__half2EEvPT_PKS2_iiiiii:
.text._ZN17fastertransformer15shift_partitionI7__half2EEvPT_PKS2_iiiiii:
        /* <DEDUP_REMOVED lines=53> */
.L_x_4:
[----:B------:R-:W-:Y:S01]  /*0350*/  MOV R2, RZ ;  /* 0x000000ff00027202 */ /* 0x000fe20000000f00 */
[----:B------:R-:W-:Y:S01]  /*0360*/  IMAD R9, R9, R4, RZ ;  /* 0x0000000409097224 */ /* 0x000fe200078e02ff */
[----:B------:R-:W-:Y:S01]  /*0370*/  IABS R13, R11 ;  /* 0x0000000b000d7213 */ /* 0x000fe20000000000 */
[----:B------:R-:W0:Y:S01]  /*0380*/  S2UR UR5, SR_CTAID.Z ;  /* 0x00000000000579c3 */ /* 0x000e220000002700 */
[----:B------:R-:W-:Y:S01]  /*0390*/  LOP3.LUT R8, R11, R0, RZ, 0x3c, !PT ;  /* 0x000000000b087212 */ /* 0x000fe200078e3cff */
[----:B------:R-:W-:Y:S01]  /*03a0*/  IMAD.HI.U32 R9, R3, R9, R2 ;  /* 0x0000000903097227 */ /* 0x000fe200078e0002 */
[----:B------:R-:W-:Y:S02]  /*03b0*/  ULDC UR7, c[0x0][0x22c] ;  /* 0x00008b0000077ab9 */ /* 0x000fe40000000800 */
[----:B------:R-:W-:Y:S01]  /*03c0*/  ISETP.GE.AND P2, PT, R8, RZ, PT ;  /* 0x000000ff0800720c */ /* 0x000fe20003f46270 */
[----:B------:R-:W-:Y:S02]  /*03d0*/  IMAD R6, R5, UR6, R6 ;  /* 0x0000000605067c24 */ /* 0x000fe4000f8e0206 */
[----:B------:R-:W-:-:S04]  /*03e0*/  IMAD.HI.U32 R3, R9, R13, RZ ;  /* 0x0000000d09037227 */ /* 0x000fc800078e00ff */
[----:B------:R-:W-:-:S04]  /*03f0*/  IMAD.MOV R2, RZ, RZ, -R3 ;  /* 0x000000ffff027224 */ /* 0x000fc800078e0a03 */
[C---:B------:R-:W-:Y:S02]  /*0400*/  IMAD R13, R4.reuse, R2, R13 ;  /* 0x00000002040d7224 */ /* 0x040fe400078e020d */
[----:B------:R-:W1:Y:S03]  /*0410*/  S2R R2, SR_TID.X ;  /* 0x0000000000027919 */ /* 0x000e660000002100 */
[----:B------:R-:W-:Y:S01]  /*0420*/  ISETP.GT.U32.AND P1, PT, R4, R13, PT ;  /* 0x0000000d0400720c */ /* 0x000fe20003f24070 */
[----:B0-----:R-:W-:-:S04]  /*0430*/  UIMAD UR4, UR4, UR5, URZ ;  /* 0x00000005040472a4 */ /* 0x001fc8000f8e023f */
[----:B------:R-:W-:-:S08]  /*0440*/  UIMAD UR4, UR4, UR6, URZ ;  /* 0x00000006040472a4 */ /* 0x000fd0000f8e023f */
[----:B------:R-:W-:Y:S01]  /*0450*/  @!P1 IADD3 R13, R13, -R4, RZ ;  /* 0x800000040d0d9210 */ /* 0x000fe20007ffe0ff */
[----:B------:R-:W-:-:S03]  /*0460*/  @!P1 VIADD R3, R3, 0x1 ;  /* 0x0000000103039836 */ /* 0x000fc60000000000 */
[----:B------:R-:W-:Y:S02]  /*0470*/  ISETP.GE.U32.AND P0, PT, R13, R4, PT ;  /* 0x000000040d00720c */ /* 0x000fe40003f06070 */
[----:B------:R-:W-:Y:S02]  /*0480*/  IADD3 R13, R6, UR4, RZ ;  /* 0x00000004060d7c10 */ /* 0x000fe4000fffe0ff */
[----:B-1----:R-:W-:-:S09]  /*0490*/  ISETP.GE.AND P1, PT, R2, UR7, PT ;  /* 0x0000000702007c0c */ /* 0x002fd2000bf26270 */
[----:B------:R-:W-:Y:S02]  /*04a0*/  @P0 IADD3 R3, R3, 0x1, RZ ;  /* 0x0000000103030810 */ /* 0x000fe40007ffe0ff */
[----:B------:R-:W-:-:S03]  /*04b0*/  ISETP.NE.AND P0, PT, R0, RZ, PT ;  /* 0x000000ff0000720c */ /* 0x000fc60003f05270 */
[----:B------:R-:W-:Y:S01]  /*04c0*/  IMAD.MOV.U32 R8, RZ, RZ, R3 ;  /* 0x000000ffff087224 */ /* 0x000fe200078e0003 */
[----:B------:R-:W-:-:S04]  /*04d0*/  LOP3.LUT R3, RZ, R0, RZ, 0x33, !PT ;  /* 0x00000000ff037212 */ /* 0x000fc800078e33ff */
[----:B------:R-:W-:-:S04]  /*04e0*/  @!P2 IADD3 R8, -R8, RZ, RZ ;  /* 0x000000ff0808a210 */ /* 0x000fc80007ffe1ff */
[----:B------:R-:W-:-:S05]  /*04f0*/  SEL R8, R3, R8, !P0 ;  /* 0x0000000803087207 */ /* 0x000fca0004000000 */
[----:B------:R-:W-:-:S04]  /*0500*/  IMAD.MOV R10, RZ, RZ, -R8 ;  /* 0x000000ffff0a7224 */ /* 0x000fc800078e0a08 */
[----:B------:R-:W-:-:S04]  /*0510*/  IMAD R5, R0, R10, R11 ;  /* 0x0000000a00057224 */ /* 0x000fc800078e020b */
[----:B------:R-:W-:Y:S01]  /*0520*/  VIADD R5, R5, UR4 ;  /* 0x0000000405057c36 */ /* 0x000fe20008000000 */
[----:B------:R-:W-:Y:S06]  /*0530*/  @P1 EXIT ;  /* 0x000000000000194d */ /* 0x000fec0003800000 */
[----:B------:R-:W0:Y:S01]  /*0540*/  LDC.64 R10, c[0x0][0x218] ;  /* 0x00008600ff0a7b82 */ /* 0x000e220000000a00 */
[----:B------:R-:W-:Y:S01]  /*0550*/  IMAD R13, R13, UR7, R2 ;  /* 0x000000070d0d7c24 */ /* 0x000fe2000f8e0202 */
[----:B------:R-:W-:-:S06]  /*0560*/  ULDC.64 UR4, c[0x0][0x208] ;  /* 0x0000820000047ab9 */ /* 0x000fcc0000000a00 */
[----:B------:R-:W1:Y:S01]  /*0570*/  LDC R15, c[0x0][0x228] ;  /* 0x00008a00ff0f7b82 */ /* 0x000e620000000800 */
[----:B0-----:R-:W-:-:S05]  /*0580*/  IMAD.WIDE R10, R13, 0x4, R10 ;  /* 0x000000040d0a7825 */ /* 0x001fca00078e020a */
[----:B------:R0:W2:Y:S01]  /*0590*/  LDG.E R6, desc[UR4][R10.64] ;  /* 0x000000040a067981 */ /* 0x0000a2000c1e1900 */
[----:B------:R-:W-:Y:S02]  /*05a0*/  IABS R13, R7 ;  /* 0x00000007000d7213 */ /* 0x000fe40000000000 */
[----:B-1----:R-:W-:-:S03]  /*05b0*/  IABS R14, R15 ;  /* 0x0000000f000e7213 */ /* 0x002fc60000000000 */
[----:B------:R-:W-:-:S04]  /*05c0*/  IMAD.HI.U32 R12, R9, R13, RZ ;  /* 0x0000000d090c7227 */ /* 0x000fc800078e00ff */
[----:B------:R-:W-:Y:S01]  /*05d0*/  IMAD.HI.U32 R9, R9, R14, RZ ;  /* 0x0000000e09097227 */ /* 0x000fe200078e00ff */
[----:B------:R-:W-:Y:S02]  /*05e0*/  IADD3 R16, -R12, RZ, RZ ;  /* 0x000000ff0c107210 */ /* 0x000fe40007ffe1ff */
[----:B0-----:R-:W-:Y:S01]  /*05f0*/  LOP3.LUT R10, R7, R0, RZ, 0x3c, !PT ;  /* 0x00000000070a7212 */ /* 0x001fe200078e3cff */
[----:B------:R-:W-:Y:S02]  /*0600*/  IMAD.MOV R17, RZ, RZ, -R9 ;  /* 0x000000ffff117224 */ /* 0x000fe400078e0a09 */
[----:B------:R-:W-:Y:S01]  /*0610*/  IMAD R13, R4, R16, R13 ;  /* 0x00000010040d7224 */ /* 0x000fe200078e020d */
[----:B------:R-:W-:Y:S01]  /*0620*/  ISETP.GE.AND P4, PT, R10, RZ, PT ;  /* 0x000000ff0a00720c */ /* 0x000fe20003f86270 */
[----:B------:R-:W-:-:S03]  /*0630*/  IMAD R11, R4, R17, R14 ;  /* 0x00000011040b7224 */ /* 0x000fc600078e020e */
[C---:B------:R-:W-:Y:S02]  /*0640*/  ISETP.GT.U32.AND P5, PT, R4.reuse, R13, PT ;  /* 0x0000000d0400720c */ /* 0x040fe40003fa4070 */
[----:B------:R-:W-:-:S11]  /*0650*/  ISETP.GT.U32.AND P1, PT, R4, R11, PT ;  /* 0x0000000b0400720c */ /* 0x000fd60003f24070 */
[-C--:B------:R-:W-:Y:S02]  /*0660*/  @!P5 IADD3 R13, R13, -R4.reuse, RZ ;  /* 0x800000040d0dd210 */ /* 0x080fe40007ffe0ff */
[----:B------:R-:W-:Y:S01]  /*0670*/  @!P1 IMAD.IADD R11, R11, 0x1, -R4 ;  /* 0x000000010b0b9824 */ /* 0x000fe200078e0a04 */
[----:B------:R-:W-:Y:S02]  /*0680*/  @!P5 IADD3 R12, R12, 0x1, RZ ;  /* 0x000000010c0cd810 */ /* 0x000fe40007ffe0ff */
[-C--:B------:R-:W-:Y:S02]  /*0690*/  ISETP.GE.U32.AND P2, PT, R13, R4.reuse, PT ;  /* 0x000000040d00720c */ /* 0x080fe40003f46070 */
[----:B------:R-:W-:Y:S02]  /*06a0*/  ISETP.GE.U32.AND P3, PT, R11, R4, PT ;  /* 0x000000040b00720c */ /* 0x000fe40003f66070 */
[----:B------:R-:W-:Y:S01]  /*06b0*/  LOP3.LUT R4, R15, R0, RZ, 0x3c, !PT ;  /* 0x000000000f047212 */ /* 0x000fe200078e3cff */
[----:B------:R-:W0:Y:S01]  /*06c0*/  LDC.64 R10, c[0x0][0x210] ;  /* 0x00008400ff0a7b82 */ /* 0x000e220000000a00 */
[----:B------:R-:W-:-:S02]  /*06d0*/  @!P1 IADD3 R9, R9, 0x1, RZ ;  /* 0x0000000109099810 */ /* 0x000fc40007ffe0ff */
[----:B------:R-:W-:-:S05]  /*06e0*/  ISETP.GE.AND P5, PT, R4, RZ, PT ;  /* 0x000000ff0400720c */ /* 0x000fca0003fa6270 */
[----:B------:R-:W-:Y:S02]  /*06f0*/  @P2 VIADD R12, R12, 0x1 ;  /* 0x000000010c0c2836 */ /* 0x000fe40000000000 */
[----:B------:R-:W-:-:S03]  /*0700*/  @P3 VIADD R9, R9, 0x1 ;  /* 0x0000000109093836 */ /* 0x000fc60000000000 */
[----:B------:R-:W-:-:S03]  /*0710*/  @!P4 IADD3 R12, -R12, RZ, RZ ;  /* 0x000000ff0c0cc210 */ /* 0x000fc60007ffe1ff */
[----:B------:R-:W-:Y:S01]  /*0720*/  @!P5 IMAD.MOV R9, RZ, RZ, -R9 ;  /* 0x000000ffff09d224 */ /* 0x000fe200078e0a09 */
[----:B------:R-:W-:-:S04]  /*0730*/  SEL R12, R3, R12, !P0 ;  /* 0x0000000c030c7207 */ /* 0x000fc80004000000 */
[----:B------:R-:W-:Y:S02]  /*0740*/  IADD3 R4, -R12, RZ, RZ ;  /* 0x000000ff0c047210 */ /* 0x000fe40007ffe1ff */
[----:B------:R-:W-:-:S03]  /*0750*/  SEL R3, R3, R9, !P0 ;  /* 0x0000000903037207 */ /* 0x000fc60004000000 */
[----:B------:R-:W-:Y:S02]  /*0760*/  IMAD R7, R0, R4, R7 ;  /* 0x0000000400077224 */ /* 0x000fe400078e0207 */
[----:B------:R-:W-:-:S04]  /*0770*/  IMAD R3, R3, R12, R8 ;  /* 0x0000000c03037224 */ /* 0x000fc800078e0208 */
[----:B------:R-:W-:-:S04]  /*0780*/  IMAD R3, R3, R0, R7 ;  /* 0x0000000003037224 */ /* 0x000fc800078e0207 */
[----:B------:R-:W-:-:S04]  /*0790*/  IMAD R3, R3, R0, R5 ;  /* 0x0000000003037224 */ /* 0x000fc800078e0205 */
[----:B------:R-:W-:-:S04]  /*07a0*/  IMAD R3, R3, UR7, R2 ;  /* 0x0000000703037c24 */ /* 0x000fc8000f8e0202 */
[----:B0-----:R-:W-:-:S05]  /*07b0*/  IMAD.WIDE R10, R3, 0x4, R10 ;  /* 0x00000004030a7825 */ /* 0x001fca00078e020a */
[----:B--2---:R-:W-:Y:S01]  /*07c0*/  STG.E desc[UR4][R10.64], R6 ;  /* 0x000000060a007986 */ /* 0x004fe2000c101904 */
[----:B------:R-:W-:Y:S05]  /*07d0*/  EXIT ;  /* 0x000000000000794d */ /* 0x000fea0003800000 */
.L_x_5:
        /* <DEDUP_REMOVED lines=10> */
.L_x_24:


//--------------------- .text._ZN17fastertransformer18shift_partition_v2I7__half2EEvPT_PKS2_iiiiii --------------------------
	.section	.text._ZN17fastertransformer18shift_partition_v2I7__half2EEvPT_PKS2_iiiiii,"ax",@progbits
	.align	128
        .global         _ZN17fastertransformer18shift_partition_v2I7__half2EEvPT_PKS2_iiiiii
        .type           _ZN17fastertransformer18shift_partition_v2I7__half2EEvPT_PKS2_iiiiii,@function
        .size           _ZN17fastertransformer18shift_partition_v2I7__half2EEvPT_PKS2_iiiiii,(.L_x_25 - _ZN17fastertransformer18shift_partition_v2I7__half2EEvPT_PKS2_iiiiii)
        .other          _ZN17fastertransformer18shift_partition_v2I7__half2EEvPT_PKS2_iiiiii,@"STO_CUDA_ENTRY STV_DEFAULT"
_ZN17fastertransformer18shift_partition_v2I7__half2EEvPT_PKS2_iiiiii:
.text._ZN17fastertransformer18shift_partition_v2I7__half2EEvPT_PKS2_iiiiii:
[----:B------:R-:W-:Y:S08]  /*0000*/  LDC R1, c[0x0][0x28] ;  /* 0x00000a00ff017b82 */ /* 0x000ff00000000800 */
[----:B------:R-:W0:Y:S01]  /*0010*/  LDC R9, c[0x0][0x230] ;  /* 0x00008c00ff097b82 */ /* 0x000e220000000800 */
[----:B------:R-:W1:Y:S01]  /*0020*/  S2R R0, SR_CTAID.Y ;  /* 0x0000000000007919 */ /* 0x000e620000002600 */
[----:B------:R-:W-:Y:S01]  /*0030*/  ULDC UR4, c[0x0][0x10] ;  /* 0x0000040000047ab9 */ /* 0x000fe20000000800 */
[----:B------:R-:W-:Y:S01]  /*0040*/  ULDC UR5, c[0x0][0xc] ;  /* 0x0000030000057ab9 */ /* 0x000fe20000000800 */
[----:B------:R-:W2:Y:S01]  /*0050*/  S2R R3, SR_CTAID.X ;  /* 0x0000000000037919 */ /* 0x000ea20000002500 */
[----:B------:R-:W3:Y:S01]  /*0060*/  S2R R11, SR_TID.X ;  /* 0x00000000000b7919 */ /* 0x000ee20000002100 */
        /* <DEDUP_REMOVED lines=9> */
[----:B0-----:R-:W-:Y:S01]  /*0100*/  VIADD R4, R2, 0xffffffe ;  /* 0x0ffffffe02047836 */ /* 0x001fe20000000000 */
[----:B------:R-:W-:-:S06]  /*0110*/  IADD3 R2, -R9, UR4, R0 ;  /* 0x0000000409027c10 */ /* 0x000fcc000fffe100 */
[----:B------:R0:W2:Y:S01]  /*0120*/  F2I.FTZ.U32.TRUNC.NTZ R5, R4 ;  /* 0x0000000400057305 */ /* 0x0000a2000021f000 */
[----:B-1----:R-:W-:-:S07]  /*0130*/  IADD3 R6, R8, 0xffffffe, RZ ;  /* 0x0ffffffe08067810 */ /* 0x002fce0007ffe0ff */
[----:B------:R1:W3:Y:S01]  /*0140*/  F2I.FTZ.U32.TRUNC.NTZ R7, R6 ;  /* 0x0000000600077305 */ /* 0x0002e2000021f000 */
[----:B0-----:R-:W-:Y:S02]  /*0150*/  IMAD.MOV.U32 R4, RZ, RZ, RZ ;  /* 0x000000ffff047224 */ /* 0x001fe400078e00ff */
[----:B--2---:R-:W-:Y:S01]  /*0160*/  IMAD.MOV R13, RZ, RZ, -R5 ;  /* 0x000000ffff0d7224 */ /* 0x004fe200078e0a05 */
[----:B-1----:R-:W-:-:S03]  /*0170*/  HFMA2.MMA R6, -RZ, RZ, 0, 0 ;  /* 0x00000000ff067435 */ /* 0x002fc600000001ff */
[----:B------:R-:W-:Y:S02]  /*0180*/  IMAD R13, R13, UR4, RZ ;  /* 0x000000040d0d7c24 */ /* 0x000fe4000f8e02ff */
[----:B---3--:R-:W-:Y:S02]  /*0190*/  IMAD.MOV R15, RZ, RZ, -R7 ;  /* 0x000000ffff0f7224 */ /* 0x008fe400078e0a07 */
[----:B------:R-:W-:Y:S01]  /*01a0*/  IMAD.HI.U32 R5, R5, R13, R4 ;  /* 0x0000000d05057227 */ /* 0x000fe200078e0004 */
[----:B------:R-:W-:-:S03]  /*01b0*/  IADD3 R4, -R9, UR5, R3 ;  /* 0x0000000509047c10 */ /* 0x000fc6000fffe103 */
[----:B------:R-:W-:Y:S02]  /*01c0*/  IMAD R15, R15, UR5, RZ ;  /* 0x000000050f0f7c24 */ /* 0x000fe4000f8e02ff */
[----:B------:R-:W-:-:S04]  /*01d0*/  IMAD.HI.U32 R5, R5, R2, RZ ;  /* 0x0000000205057227 */ /* 0x000fc800078e00ff */
[----:B------:R-:W-:-:S04]  /*01e0*/  IMAD.HI.U32 R7, R7, R15, R6 ;  /* 0x0000000f07077227 */ /* 0x000fc800078e0006 */
[----:B------:R-:W-:Y:S02]  /*01f0*/  IMAD.MOV R5, RZ, RZ, -R5 ;  /* 0x000000ffff057224 */ /* 0x000fe400078e0a05 */
        /* <DEDUP_REMOVED lines=15> */
.L_x_6:
[----:B------:R-:W0:Y:S01]  /*02f0*/  S2UR UR6, SR_CTAID.Z ;  /* 0x00000000000679c3 */ /* 0x000e220000002700 */
[----:B------:R-:W-:Y:S01]  /*0300*/  ULDC UR7, c[0x0][0x0] ;  /* 0x0000000000077ab9 */ /* 0x000fe20000000800 */
[----:B------:R-:W-:Y:S01]  /*0310*/  ULDC UR10, c[0x0][0x22c] ;  /* 0x00008b00000a7ab9 */ /* 0x000fe20000000800 */
[C---:B------:R-:W-:Y:S01]  /*0320*/  VIADD R9, R11.reuse, UR7 ;  /* 0x000000070b097c36 */ /* 0x040fe20008000000 */
[----:B------:R-:W-:Y:S01]  /*0330*/  ISETP.GE.AND P0, PT, R11, UR10, PT ;  /* 0x0000000a0b007c0c */ /* 0x000fe2000bf06270 */
[----:B------:R-:W-:Y:S01]  /*0340*/  IMAD R0, R0, UR5, R3 ;  /* 0x0000000500007c24 */ /* 0x000fe2000f8e0203 */
[----:B------:R-:W-:Y:S02]  /*0350*/  ULDC.64 UR8, c[0x0][0x208] ;  /* 0x0000820000087ab9 */ /* 0x000fe40000000a00 */
[C---:B------:R-:W-:Y:S01]  /*0360*/  IADD3 R13, R9.reuse, UR7, RZ ;  /* 0x00000007090d7c10 */ /* 0x040fe2000fffe0ff */
[----:B------:R-:W1:Y:S01]  /*0370*/  LDC R22, c[0x0][0x228] ;  /* 0x00008a00ff167b82 */ /* 0x000e620000000800 */
[----:B------:R-:W-:-:S02]  /*0380*/  ISETP.GE.AND P2, PT, R9, UR10, PT ;  /* 0x0000000a09007c0c */ /* 0x000fc4000bf46270 */
[----:B------:R-:W-:-:S05]  /*0390*/  ISETP.GE.AND P1, PT, R13, UR10, PT ;  /* 0x0000000a0d007c0c */ /* 0x000fca000bf26270 */
[----:B------:R-:W2:Y:S01]  /*03a0*/  @!P0 LDC.64 R6, c[0x0][0x218] ;  /* 0x00008600ff068b82 */ /* 0x000ea20000000a00 */
[----:B0-----:R-:W-:-:S07]  /*03b0*/  UIMAD UR4, UR4, UR6, URZ ;  /* 0x00000006040472a4 */ /* 0x001fce000f8e023f */
[----:B------:R-:W0:Y:S01]  /*03c0*/  @!P2 LDC.64 R4, c[0x0][0x218] ;  /* 0x00008600ff04ab82 */ /* 0x000e220000000a00 */
[----:B------:R-:W-:-:S07]  /*03d0*/  UIMAD UR4, UR4, UR5, URZ ;  /* 0x00000005040472a4 */ /* 0x000fce000f8e023f */
[----:B------:R-:W3:Y:S01]  /*03e0*/  @!P1 LDC.64 R2, c[0x0][0x218] ;  /* 0x00008600ff029b82 */ /* 0x000ee20000000a00 */
[----:B------:R-:W-:-:S04]  /*03f0*/  VIADD R0, R0, UR4 ;  /* 0x0000000400007c36 */ /* 0x000fc80008000000 */
[----:B------:R-:W-:-:S05]  /*0400*/  IMAD R0, R0, UR10, RZ ;  /* 0x0000000a00007c24 */ /* 0x000fca000f8e02ff */
[----:B------:R-:W-:Y:S02]  /*0410*/  SHF.R.S32.HI R8, RZ, 0x1f, R0 ;  /* 0x0000001fff087819 */ /* 0x000fe40000011400 */
[C---:B------:R-:W-:Y:S02]  /*0420*/  @!P0 IADD3 R18, P3, R0.reuse, R11, RZ ;  /* 0x0000000b00128210 */ /* 0x040fe40007f7e0ff */
[C---:B------:R-:W-:Y:S02]  /*0430*/  @!P2 IADD3 R16, P4, R0.reuse, R9, RZ ;  /* 0x000000090010a210 */ /* 0x040fe40007f9e0ff */
[----:B------:R-:W-:Y:S02]  /*0440*/  @!P1 IADD3 R14, P5, R0, R13, RZ ;  /* 0x0000000d000e9210 */ /* 0x000fe40007fbe0ff */
[-C--:B------:R-:W-:Y:S02]  /*0450*/  @!P0 LEA.HI.X.SX32 R19, R11, R8.reuse, 0x1, P3 ;  /* 0x000000080b138211 */ /* 0x080fe400018f0eff */
[----:B------:R-:W-:-:S02]  /*0460*/  @!P2 LEA.HI.X.SX32 R17, R9, R8, 0x1, P4 ;  /* 0x000000080911a211 */ /* 0x000fc400020f0eff */
[----:B--2---:R-:W-:Y:S02]  /*0470*/  @!P0 LEA R6, P3, R18, R6, 0x2 ;  /* 0x0000000612068211 */ /* 0x004fe400078610ff */
[----:B------:R-:W-:Y:S02]  /*0480*/  @!P1 LEA.HI.X.SX32 R15, R13, R8, 0x1, P5 ;  /* 0x000000080d0f9211 */ /* 0x000fe400028f0eff */
[----:B0-----:R-:W-:Y:S02]  /*0490*/  @!P2 LEA R4, P4, R16, R4, 0x2 ;  /* 0x000000041004a211 */ /* 0x001fe400078810ff */
[----:B---3--:R-:W-:Y:S02]  /*04a0*/  @!P1 LEA R2, P5, R14, R2, 0x2 ;  /* 0x000000020e029211 */ /* 0x008fe400078a10ff */
[----:B------:R-:W-:Y:S02]  /*04b0*/  @!P0 LEA.HI.X R7, R18, R7, R19, 0x2, P3 ;  /* 0x0000000712078211 */ /* 0x000fe400018f1413 */
[----:B------:R-:W-:-:S02]  /*04c0*/  @!P2 LEA.HI.X R5, R16, R5, R17, 0x2, P4 ;  /* 0x000000051005a211 */ /* 0x000fc400020f1411 */
[----:B------:R-:W-:Y:S01]  /*04d0*/  @!P1 LEA.HI.X R3, R14, R3, R15, 0x2, P5 ;  /* 0x000000030e039211 */ /* 0x000fe200028f140f */
[----:B------:R-:W0:Y:S01]  /*04e0*/  LDC R17, c[0x0][0x234] ;  /* 0x00008d00ff117b82 */ /* 0x000e220000000800 */
[----:B------:R-:W2:Y:S04]  /*04f0*/  @!P0 LDG.E.CONSTANT R14, desc[UR8][R6.64] ;  /* 0x00000008060e8981 */ /* 0x000ea8000c1e9900 */
[----:B------:R3:W4:Y:S04]  /*0500*/  @!P2 LDG.E.CONSTANT R15, desc[UR8][R4.64] ;  /* 0x00000008040fa981 */ /* 0x000728000c1e9900 */
[----:B------:R5:W4:Y:S01]  /*0510*/  @!P1 LDG.E.CONSTANT R16, desc[UR8][R2.64] ;  /* 0x0000000802109981 */ /* 0x000b22000c1e9900 */
[----:B0-----:R-:W-:-:S04]  /*0520*/  IABS R20, R17 ;  /* 0x0000001100147213 */ /* 0x001fc80000000000 */
[----:B------:R-:W0:Y:S08]  /*0530*/  I2F.RP R21, R20 ;  /* 0x0000001400157306 */ /* 0x000e300000209400 */
[----:B0-----:R-:W0:Y:S02]  /*0540*/  MUFU.RCP R21, R21 ;  /* 0x0000001500157308 */ /* 0x001e240000001000 */
[----:B0-----:R-:W-:-:S06]  /*0550*/  VIADD R18, R21, 0xffffffe ;  /* 0x0ffffffe15127836 */ /* 0x001fcc0000000000 */
[----:B------:R0:W3:Y:S02]  /*0560*/  F2I.FTZ.U32.TRUNC.NTZ R19, R18 ;  /* 0x0000001200137305 */ /* 0x0000e4000021f000 */
[----:B0-----:R-:W-:Y:S01]  /*0570*/  MOV R18, RZ ;  /* 0x000000ff00127202 */ /* 0x001fe20000000f00 */
[----:B---3--:R-:W-:-:S04]  /*0580*/  IMAD.MOV R5, RZ, RZ, -R19 ;  /* 0x000000ffff057224 */ /* 0x008fc800078e0a13 */
[----:B-----5:R-:W-:Y:S01]  /*0590*/  IMAD R3, R5, R20, RZ ;  /* 0x0000001405037224 */ /* 0x020fe200078e02ff */
[----:B------:R-:W-:-:S03]  /*05a0*/  IABS R5, R10 ;  /* 0x0000000a00057213 */ /* 0x000fc60000000000 */
[----:B------:R-:W-:Y:S01]  /*05b0*/  IMAD.HI.U32 R4, R19, R3, R18 ;  /* 0x0000000313047227 */ /* 0x000fe200078e0012 */
[----:B------:R-:W-:Y:S02]  /*05c0*/  IABS R19, R12 ;  /* 0x0000000c00137213 */ /* 0x000fe40000000000 */
[----:B-1----:R-:W-:Y:S02]  /*05d0*/  IABS R3, R22 ;  /* 0x0000001600037213 */ /* 0x002fe40000000000 */
[----:B------:R-:W-:Y:S01]  /*05e0*/  LOP3.LUT R22, R22, R17, RZ, 0x3c, !PT ;  /* 0x0000001116167212 */ /* 0x000fe200078e3cff */
[----:B------:R-:W-:-:S04]  /*05f0*/  IMAD.HI.U32 R2, R4, R5, RZ ;  /* 0x0000000504027227 */ /* 0x000fc800078e00ff */
[----:B------:R-:W-:-:S04]  /*0600*/  IMAD.HI.U32 R6, R4, R19, RZ ;  /* 0x0000001304067227 */ /* 0x000fc800078e00ff */
[----:B------:R-:W-:Y:S02]  /*0610*/  IMAD.MOV R7, RZ, RZ, -R2 ;  /* 0x000000ffff077224 */ /* 0x000fe400078e0a02 */
[----:B------:R-:W-:-:S04]  /*0620*/  IMAD.HI.U32 R4, R4, R3, RZ ;  /* 0x0000000304047227 */ /* 0x000fc800078e00ff */
[----:B------:R-:W-:Y:S02]  /*0630*/  IMAD.MOV R21, RZ, RZ, -R6 ;  /* 0x000000ffff157224 */ /* 0x000fe400078e0a06 */
[C---:B------:R-:W-:Y:S02]  /*0640*/  IMAD R5, R20.reuse, R7, R5 ;  /* 0x0000000714057224 */ /* 0x040fe400078e0205 */
[----:B------:R-:W-:Y:S02]  /*0650*/  IMAD.MOV R18, RZ, RZ, -R4 ;  /* 0x000000ffff127224 */ /* 0x000fe400078e0a04 */
[C---:B------:R-:W-:Y:S01]  /*0660*/  IMAD R7, R20.reuse, R21, R19 ;  /* 0x0000001514077224 */ /* 0x040fe200078e0213 */
[C---:B------:R-:W-:Y:S01]  /*0670*/  ISETP.GT.U32.AND P5, PT, R20.reuse, R5, PT ;  /* 0x000000051400720c */ /* 0x040fe20003fa4070 */
[C---:B------:R-:W-:Y:S01]  /*0680*/  IMAD R3, R20.reuse, R18, R3 ;  /* 0x0000001214037224 */ /* 0x040fe200078e0203 */
[----:B------:R-:W-:Y:S02]  /*0690*/  LOP3.LUT R19, RZ, R17, RZ, 0x33, !PT ;  /* 0x00000011ff137212 */ /* 0x000fe400078e33ff */
[----:B------:R-:W-:-:S02]  /*06a0*/  ISETP.GT.U32.AND P3, PT, R20, R7, PT ;  /* 0x000000071400720c */ /* 0x000fc40003f64070 */
[----:B------:R-:W-:-:S07]  /*06b0*/  ISETP.GT.U32.AND P4, PT, R20, R3, PT ;  /* 0x000000031400720c */ /* 0x000fce0003f84070 */
[-C--:B------:R-:W-:Y:S02]  /*06c0*/  @!P5 IADD3 R5, R5, -R20.reuse, RZ ;  /* 0x800000140505d210 */ /* 0x080fe40007ffe0ff */
[----:B------:R-:W-:Y:S02]  /*06d0*/  @!P5 IADD3 R2, R2, 0x1, RZ ;  /* 0x000000010202d810 */ /* 0x000fe40007ffe0ff */
[-C--:B------:R-:W-:Y:S01]  /*06e0*/  ISETP.GE.U32.AND P6, PT, R5, R20.reuse, PT ;  /* 0x000000140500720c */ /* 0x080fe20003fc6070 */
[--C-:B------:R-:W-:Y:S01]  /*06f0*/  @!P3 IMAD.IADD R7, R7, 0x1, -R20.reuse ;  /* 0x000000010707b824 */ /* 0x100fe200078e0a14 */
[----:B------:R-:W-:Y:S01]  /*0700*/  LOP3.LUT R5, R12, R17, RZ, 0x3c, !PT ;  /* 0x000000110c057212 */ /* 0x000fe200078e3cff */
[----:B------:R-:W-:Y:S02]  /*0710*/  @!P4 IMAD.IADD R3, R3, 0x1, -R20 ;  /* 0x000000010303c824 */ /* 0x000fe400078e0a14 */
[----:B------:R-:W-:Y:S01]  /*0720*/  @!P4 VIADD R4, R4, 0x1 ;  /* 0x000000010404c836 */ /* 0x000fe20000000000 */
[-C--:B------:R-:W-:Y:S01]  /*0730*/  ISETP.GE.U32.AND P4, PT, R7, R20.reuse, PT ;  /* 0x000000140700720c */ /* 0x080fe20003f86070 */
[----:B------:R-:W-:Y:S01]  /*0740*/  @!P3 VIADD R6, R6, 0x1 ;  /* 0x000000010606b836 */ /* 0x000fe20000000000 */
[----:B------:R-:W-:-:S02]  /*0750*/  ISETP.GE.U32.AND P5, PT, R3, R20, PT ;  /* 0x000000140300720c */ /* 0x000fc40003fa6070 */
[----:B------:R-:W-:-:S03]  /*0760*/  LOP3.LUT R3, R10, R17, RZ, 0x3c, !PT ;  /* 0x000000110a037212 */ /* 0x000fc600078e3cff */
[----:B------:R-:W-:Y:S01]  /*0770*/  @P6 VIADD R2, R2, 0x1 ;  /* 0x0000000102026836 */ /* 0x000fe20000000000 */
[----:B------:R-:W-:Y:S02]  /*0780*/  ISETP.GE.AND P6, PT, R5, RZ, PT ;  /* 0x000000ff0500720c */ /* 0x000fe40003fc6270 */
[----:B------:R-:W-:-:S03]  /*0790*/  ISETP.GE.AND P3, PT, R3, RZ, PT ;  /* 0x000000ff0300720c */ /* 0x000fc60003f66270 */
[----:B------:R-:W-:Y:S01]  /*07a0*/  @P4 VIADD R6, R6, 0x1 ;  /* 0x0000000106064836 */ /* 0x000fe20000000000 */
[----:B------:R-:W-:Y:S02]  /*07b0*/  ISETP.NE.AND P4, PT, R17, RZ, PT ;  /* 0x000000ff1100720c */ /* 0x000fe40003f85270 */
[----:B------:R-:W-:Y:S01]  /*07c0*/  @P5 IADD3 R4, R4, 0x1, RZ ;  /* 0x0000000104045810 */ /* 0x000fe20007ffe0ff */
[----:B------:R-:W-:Y:S01]  /*07d0*/  IMAD.MOV.U32 R20, RZ, RZ, R6 ;  /* 0x000000ffff147224 */ /* 0x000fe200078e0006 */
[----:B------:R-:W-:Y:S01]  /*07e0*/  ISETP.GE.AND P5, PT, R22, RZ, PT ;  /* 0x000000ff1600720c */ /* 0x000fe20003fa6270 */
[----:B------:R-:W-:Y:S02]  /*07f0*/  IMAD.MOV.U32 R6, RZ, RZ, R2 ;  /* 0x000000ffff067224 */ /* 0x000fe400078e0002 */
[----:B------:R-:W-:Y:S01]  /*0800*/  IMAD.MOV.U32 R18, RZ, RZ, R4 ;  /* 0x000000ffff127224 */ /* 0x000fe200078e0004 */
[----:B------:R-:W-:Y:S01]  /*0810*/  @!P6 IADD3 R20, -R20, RZ, RZ ;  /* 0x000000ff1414e210 */ /* 0x000fe20007ffe1ff */
[----:B------:R-:W-:Y:S01]  /*0820*/  @!P3 IMAD.MOV R6, RZ, RZ, -R6 ;  /* 0x000000ffff06b224 */ /* 0x000fe200078e0a06 */
[----:B------:R-:W0:Y:S02]  /*0830*/  @!P0 LDC.64 R2, c[0x0][0x210] ;  /* 0x00008400ff028b82 */ /* 0x000e240000000a00 */
[----:B------:R-:W-:-:S02]  /*0840*/  SEL R20, R19, R20, !P4 ;  /* 0x0000001413147207 */ /* 0x000fc40006000000 */
[----:B------:R-:W-:-:S03]  /*0850*/  SEL R23, R19, R6, !P4 ;  /* 0x0000000613177207 */ /* 0x000fc60006000000 */
[----:B------:R-:W-:Y:S01]  /*0860*/  @!P5 IADD3 R18, -R18, RZ, RZ ;  /* 0x000000ff1212d210 */ /* 0x000fe20007ffe1ff */
[----:B------:R-:W-:Y:S01]  /*0870*/  IMAD.MOV R22, RZ, RZ, -R20 ;  /* 0x000000ffff167224 */ /* 0x000fe200078e0a14 */
[----:B------:R-:W1:Y:S01]  /*0880*/  @!P2 LDC.64 R4, c[0x0][0x210] ;  /* 0x00008400ff04ab82 */ /* 0x000e620000000a00 */
[----:B------:R-:W-:Y:S01]  /*0890*/  IMAD.MOV R21, RZ, RZ, -R23 ;  /* 0x000000ffff157224 */ /* 0x000fe200078e0a17 */
[----:B------:R-:W-:Y:S01]  /*08a0*/  SEL R19, R19, R18, !P4 ;  /* 0x0000001213137207 */ /* 0x000fe20006000000 */
[C---:B------:R-:W-:Y:S02]  /*08b0*/  IMAD R12, R17.reuse, R22, R12 ;  /* 0x00000016110c7224 */ /* 0x040fe400078e020c */
[----:B------:R-:W-:Y:S02]  /*08c0*/  IMAD R10, R17, R21, R10 ;  /* 0x00000015110a7224 */ /* 0x000fe400078e020a */
[----:B------:R-:W-:Y:S01]  /*08d0*/  IMAD R20, R19, R23, R20 ;  /* 0x0000001713147224 */ /* 0x000fe200078e0214 */
[----:B------:R-:W3:Y:S01]  /*08e0*/  @!P1 LDC.64 R6, c[0x0][0x210] ;  /* 0x00008400ff069b82 */ /* 0x000ee20000000a00 */
[----:B------:R-:W-:-:S02]  /*08f0*/  IADD3 R12, R12, UR4, RZ ;  /* 0x000000040c0c7c10 */ /* 0x000fc4000fffe0ff */
[----:B------:R-:W-:-:S04]  /*0900*/  IMAD R10, R20, R17, R10 ;  /* 0x00000011140a7224 */ /* 0x000fc800078e020a */
[----:B------:R-:W-:Y:S02]  /*0910*/  IMAD R10, R10, R17, R12 ;  /* 0x000000110a0a7224 */ /* 0x000fe400078e020c */
[----:B------:R-:W-:Y:S02]  /*0920*/  VIADD R17, R13, UR7 ;  /* 0x000000070d117c36 */ /* 0x000fe40008000000 */
[C---:B------:R-:W-:Y:S02]  /*0930*/  @!P0 IMAD R11, R10.reuse, UR10, R11 ;  /* 0x0000000a0a0b8c24 */ /* 0x040fe4000f8e020b */
[C---:B------:R-:W-:Y:S01]  /*0940*/  @!P2 IMAD R9, R10.reuse, UR10, R9 ;  /* 0x0000000a0a09ac24 */ /* 0x040fe2000f8e0209 */
[----:B------:R-:W-:Y:S01]  /*0950*/  ISETP.GE.AND P3, PT, R17, UR10, PT ;  /* 0x0000000a11007c0c */ /* 0x000fe2000bf66270 */
[----:B------:R-:W-:Y:S02]  /*0960*/  @!P1 IMAD R13, R10, UR10, R13 ;  /* 0x0000000a0a0d9c24 */ /* 0x000fe4000f8e020d */
[----:B0-----:R-:W-:-:S04]  /*0970*/  @!P0 IMAD.WIDE R2, R11, 0x4, R2 ;  /* 0x000000040b028825 */ /* 0x001fc800078e0202 */
[----:B-1----:R-:W-:-:S04]  /*0980*/  @!P2 IMAD.WIDE R4, R9, 0x4, R4 ;  /* 0x000000040904a825 */ /* 0x002fc800078e0204 */
[----:B---3--:R-:W-:Y:S01]  /*0990*/  @!P1 IMAD.WIDE R6, R13, 0x4, R6 ;  /* 0x000000040d069825 */ /* 0x008fe200078e0206 */
[----:B--2---:R0:W-:Y:S04]  /*09a0*/  @!P0 STG.E desc[UR8][R2.64], R14 ;  /* 0x0000000e02008986 */ /* 0x0041e8000c101908 */
[----:B----4-:R0:W-:Y:S04]  /*09b0*/  @!P2 STG.E desc[UR8][R4.64], R15 ;  /* 0x0000000f0400a986 */ /* 0x0101e8000c101908 */
[----:B------:R0:W-:Y:S01]  /*09c0*/  @!P1 STG.E desc[UR8][R6.64], R16 ;  /* 0x0000001006009986 */ /* 0x0001e2000c101908 */
[----:B------:R-:W-:Y:S05]  /*09d0*/  @P3 EXIT ;  /* 0x000000000000394d */ /* 0x000fea0003800000 */
[----:B------:R-:W-:Y:S01]  /*09e0*/  IADD3 R0, P0, R0, R17, RZ ;  /* 0x0000001100007210 */ /* 0x000fe20007f1e0ff */
[----:B------:R-:W-:-:S03]  /*09f0*/  ULDC.64 UR4, c[0x0][0x218] ;  /* 0x0000860000047ab9 */ /* 0x000fc60000000a00 */
[----:B0-----:R-:W-:Y:S02]  /*0a00*/  LEA.HI.X.SX32 R3, R17, R8, 0x1, P0 ;  /* 0x0000000811037211 */ /* 0x001fe400000f0eff */
[----:B------:R-:W-:-:S04]  /*0a10*/  LEA R4, P0, R0, UR4, 0x2 ;  /* 0x0000000400047c11 */ /* 0x000fc8000f8010ff */
[----:B------:R-:W-:Y:S02]  /*0a20*/  LEA.HI.X R5, R0, UR5, R3, 0x2, P0 ;  /* 0x0000000500057c11 */ /* 0x000fe400080f1403 */
[----:B------:R-:W0:Y:S04]  /*0a30*/  LDC.64 R2, c[0x0][0x210] ;  /* 0x00008400ff027b82 */ /* 0x000e280000000a00 */
[----:B------:R-:W2:Y:S01]  /*0a40*/  LDG.E.CONSTANT R5, desc[UR8][R4.64] ;  /* 0x0000000804057981 */ /* 0x000ea2000c1e9900 */
[----:B------:R-:W-:-:S04]  /*0a50*/  IMAD R17, R10, UR10, R17 ;  /* 0x0000000a0a117c24 */ /* 0x000fc8000f8e0211 */
[----:B0-----:R-:W-:-:S05]  /*0a60*/  IMAD.WIDE R2, R17, 0x4, R2 ;  /* 0x0000000411027825 */ /* 0x001fca00078e0202 */
[----:B--2---:R-:W-:Y:S01]  /*0a70*/  STG.E desc[UR8][R2.64], R5 ;  /* 0x0000000502007986 */ /* 0x004fe2000c101908 */
[----:B------:R-:W-:Y:S05]  /*0a80*/  EXIT ;  /* 0x000000000000794d */ /* 0x000fea0003800000 */
.L_x_7:
        /* <DEDUP_REMOVED lines=15> */
.L_x_25:


//--------------------- .text._ZN17fastertransformer24shift_partition_v2_COL32I7__half2EEvPaPKT_iiiiPKfii --------------------------
	.section	.text._ZN17fastertransformer24shift_partition_v2_COL32I7__half2EEvPaPKT_iiiiPKfii,"ax",@progbits
	.align	128
        .global         _ZN17fastertransformer24shift_partition_v2_COL32I7__half2EEvPaPKT_iiiiPKfii
        .type           _ZN17fastertransformer24shift_partition_v2_COL32I7__half2EEvPaPKT_iiiiPKfii,@function
        .size           _ZN17fastertransformer24shift_partition_v2_COL32I7__half2EEvPaPKT_iiiiPKfii,(.L_x_26 - _ZN17fastertransformer24shift_partition_v2_COL32I7__half2EEvPaPKT_iiiiPKfii)
        .other          _ZN17fastertransformer24shift_partition_v2_COL32I7__half2EEvPaPKT_iiiiPKfii,@"STO_CUDA_ENTRY STV_DEFAULT"
_ZN17fastertransformer24shift_partition_v2_COL32I7__half2EEvPaPKT_iiiiPKfii:
.text._ZN17fastertransformer24shift_partition_v2_COL32I7__half2EEvPaPKT_iiiiPKfii:
[----:B------:R-:W-:Y:S08]  /*0000*/  LDC R1, c[0x0][0x28] ;  /* 0x00000a00ff017b82 */ /* 0x000ff00000000800 */
[----:B------:R-:W0:Y:S01]  /*0010*/  LDC R4, c[0x0][0x23c] ;  /* 0x00008f00ff047b82 */ /* 0x000e220000000800 */
[----:B------:R-:W1:Y:S01]  /*0020*/  S2R R0, SR_CTAID.Y ;  /* 0x0000000000007919 */ /* 0x000e620000002600 */
[----:B------:R-:W-:Y:S01]  /*0030*/  ULDC UR5, c[0x0][0x10] ;  /* 0x0000040000057ab9 */ /* 0x000fe20000000800 */
[----:B------:R-:W-:Y:S01]  /*0040*/  ULDC UR6, c[0x0][0xc] ;  /* 0x0000030000067ab9 */ /* 0x000fe20000000800 */
[----:B------:R-:W-:Y:S01]  /*0050*/  ULDC UR4, c[0x0][0x14] ;  /* 0x0000050000047ab9 */ /* 0x000fe20000000800 */
[----:B------:R-:W2:Y:S01]  /*0060*/  S2R R5, SR_CTAID.X ;  /* 0x0000000000057919 */ /* 0x000ea20000002500 */
[----:B------:R-:W-:-:S02]  /*0070*/  UIMAD UR4, UR5, UR4, URZ ;  /* 0x00000004050472a4 */ /* 0x000fc4000f8e023f */
[----:B------:R-:W3:Y:S02]  /*0080*/  LDC R2, c[0x0][0x238] ;  /* 0x00008e00ff027b82 */ /* 0x000ee40000000800 */
[----:B------:R-:W-:-:S06]  /*0090*/  UIMAD UR4, UR4, UR6, URZ ;  /* 0x00000006040472a4 */ /* 0x000fcc000f8e023f */
[----:B------:R-:W4:Y:S01]  /*00a0*/  LDC R7, c[0x0][0x228] ;  /* 0x00008a00ff077b82 */ /* 0x000f220000000800 */
[----:B0-----:R-:W-:-:S04]  /*00b0*/  IABS R6, R4 ;  /* 0x0000000400067213 */ /* 0x001fc80000000000 */
[----:B------:R-:W0:Y:S01]  /*00c0*/  I2F.RP R8, R6 ;  /* 0x0000000600087306 */ /* 0x000e220000209400 */
[----:B---3--:R-:W-:Y:S01]  /*00d0*/  ISETP.NE.AND P0, PT, R2, RZ, PT ;  /* 0x000000ff0200720c */ /* 0x008fe20003f05270 */
[----:B-1----:R-:W-:Y:S01]  /*00e0*/  IMAD.MOV.U32 R11, RZ, RZ, R0 ;  /* 0x000000ffff0b7224 */ /* 0x002fe200078e0000 */
[----:B--2---:R-:W-:-:S05]  /*00f0*/  MOV R9, R5 ;  /* 0x0000000500097202 */ /* 0x004fca0000000f00 */
[----:B0-----:R-:W0:Y:S02]  /*0100*/  MUFU.RCP R8, R8 ;  /* 0x0000000800087308 */ /* 0x001e240000001000 */
[----:B0-----:R-:W-:-:S06]  /*0110*/  VIADD R3, R8, 0xffffffe ;  /* 0x0ffffffe08037836 */ /* 0x001fcc0000000000 */
[----:B------:R-:W0:Y:S02]  /*0120*/  F2I.FTZ.U32.TRUNC.NTZ R3, R3 ;  /* 0x0000000300037305 */ /* 0x000e24000021f000 */
[----:B0-----:R-:W-:Y:S01]  /*0130*/  IADD3 R13, RZ, -R3, RZ ;  /* 0x80000003ff0d7210 */ /* 0x001fe20007ffe0ff */
[----:B----4-:R-:W-:Y:S06]  /*0140*/  @!P0 BRA `(.L_x_8) ;  /* 0x0000000000908947 */ /* 0x010fec0003800000 */
[----:B------:R-:W0:Y:S01]  /*0150*/  I2F.U32.RP R14, UR6 ;  /* 0x00000006000e7d06 */ /* 0x000e220008209000 */
[----:B------:R-:W-:-:S07]  /*0160*/  ISETP.NE.U32.AND P3, PT, RZ, UR6, PT ;  /* 0x00000006ff007c0c */ /* 0x000fce000bf65070 */
[----:B------:R-:W1:Y:S08]  /*0170*/  I2F.U32.RP R12, UR5 ;  /* 0x00000005000c7d06 */ /* 0x000e700008209000 */
[----:B0-----:R-:W0:Y:S08]  /*0180*/  MUFU.RCP R14, R14 ;  /* 0x0000000e000e7308 */ /* 0x001e300000001000 */
[----:B-1----:R-:W1:Y:S01]  /*0190*/  MUFU.RCP R12, R12 ;  /* 0x0000000c000c7308 */ /* 0x002e620000001000 */
[----:B0-----:R-:W-:-:S07]  /*01a0*/  IADD3 R10, R14, 0xffffffe, RZ ;  /* 0x0ffffffe0e0a7810 */ /* 0x001fce0007ffe0ff */
[----:B------:R0:W2:Y:S01]  /*01b0*/  F2I.FTZ.U32.TRUNC.NTZ R11, R10 ;  /* 0x0000000a000b7305 */ /* 0x0000a2000021f000 */
[----:B-1----:R-:W-:Y:S01]  /*01c0*/  VIADD R8, R12, 0xffffffe ;  /* 0x0ffffffe0c087836 */ /* 0x002fe20000000000 */
[----:B------:R-:W-:-:S06]  /*01d0*/  IADD3 R12, -R2, UR5, R0 ;  /* 0x00000005020c7c10 */ /* 0x000fcc000fffe100 */
[----:B------:R1:W3:Y:S01]  /*01e0*/  F2I.FTZ.U32.TRUNC.NTZ R9, R8 ;  /* 0x0000000800097305 */ /* 0x0002e2000021f000 */
[----:B0-----:R-:W-:Y:S01]  /*01f0*/  HFMA2.MMA R10, -RZ, RZ, 0, 0 ;  /* 0x00000000ff0a7435 */ /* 0x001fe200000001ff */
[----:B--2---:R-:W-:Y:S01]  /*0200*/  IADD3 R17, RZ, -R11, RZ ;  /* 0x8000000bff117210 */ /* 0x004fe20007ffe0ff */
[----:B-1----:R-:W-:-:S04]  /*0210*/  IMAD.MOV.U32 R8, RZ, RZ, RZ ;  /* 0x000000ffff087224 */ /* 0x002fc800078e00ff */
[----:B------:R-:W-:Y:S02]  /*0220*/  IMAD R17, R17, UR6, RZ ;  /* 0x0000000611117c24 */ /* 0x000fe4000f8e02ff */
[----:B---3--:R-:W-:Y:S02]  /*0230*/  IMAD.MOV R15, RZ, RZ, -R9 ;  /* 0x000000ffff0f7224 */ /* 0x008fe400078e0a09 */
[----:B------:R-:W-:-:S04]  /*0240*/  IMAD.HI.U32 R11, R11, R17, R10 ;  /* 0x000000110b0b7227 */ /* 0x000fc800078e000a */
[----:B------:R-:W-:-:S04]  /*0250*/  IMAD R15, R15, UR5, RZ ;  /* 0x000000050f0f7c24 */ /* 0x000fc8000f8e02ff */
[----:B------:R-:W-:Y:S01]  /*0260*/  IMAD.HI.U32 R9, R9, R15, R8 ;  /* 0x0000000f09097227 */ /* 0x000fe200078e0008 */
[----:B------:R-:W-:-:S05]  /*0270*/  IADD3 R8, -R2, UR6, R5 ;  /* 0x0000000602087c10 */ /* 0x000fca000fffe105 */
[----:B------:R-:W-:-:S04]  /*0280*/  IMAD.HI.U32 R11, R11, R8, RZ ;  /* 0x000000080b0b7227 */ /* 0x000fc800078e00ff */
[----:B------:R-:W-:Y:S01]  /*0290*/  IMAD.HI.U32 R9, R9, R12, RZ ;  /* 0x0000000c09097227 */ /* 0x000fe200078e00ff */
[----:B------:R-:W-:-:S03]  /*02a0*/  IADD3 R15, -R11, RZ, RZ ;  /* 0x000000ff0b0f7210 */ /* 0x000fc60007ffe1ff */
[----:B------:R-:W-:-:S04]  /*02b0*/  IMAD.MOV R9, RZ, RZ, -R9 ;  /* 0x000000ffff097224 */ /* 0x000fc800078e0a09 */
        /* <DEDUP_REMOVED lines=10> */
[----:B------:R-:W-:Y:S02]  /*0360*/  @!P1 LOP3.LUT R11, RZ, UR5, RZ, 0x33, !PT ;  /* 0x00000005ff0b9c12 */ /* 0x000fe4000f8e33ff */
[----:B------:R-:W-:Y:S02]  /*0370*/  @P2 IADD3 R9, R9, -UR6, RZ ;  /* 0x8000000609092c10 */ /* 0x000fe4000fffe0ff */
[----:B------:R-:W-:-:S07]  /*0380*/  @!P3 LOP3.LUT R9, RZ, UR6, RZ, 0x33, !PT ;  /* 0x00000006ff09bc12 */ /* 0x000fce000f8e33ff */
.L_x_8:
[----:B------:R-:W-:Y:S01]  /*0390*/  IMAD R13, R13, R6, RZ ;  /* 0x000000060d0d7224 */ /* 0x000fe200078e02ff */
[----:B------:R-:W-:Y:S01]  /*03a0*/  IABS R15, R11 ;  /* 0x0000000b000f7213 */ /* 0x000fe20000000000 */
[----:B------:R-:W-:Y:S01]  /*03b0*/  IMAD.MOV.U32 R2, RZ, RZ, RZ ;  /* 0x000000ffff027224 */ /* 0x000fe200078e00ff */
[----:B------:R-:W-:Y:S01]  /*03c0*/  IABS R17, R9 ;  /* 0x0000000900117213 */ /* 0x000fe20000000000 */
[----:B------:R-:W0:Y:S01]  /*03d0*/  S2UR UR7, SR_CTAID.Z ;  /* 0x00000000000779c3 */ /* 0x000e220000002700 */
[----:B------:R-:W-:Y:S01]  /*03e0*/  ULDC UR8, c[0x0][0x0] ;  /* 0x0000000000087ab9 */ /* 0x000fe20000000800 */
[----:B------:R-:W-:Y:S01]  /*03f0*/  IMAD.HI.U32 R2, R3, R13, R2 ;  /* 0x0000000d03027227 */ /* 0x000fe200078e0002 */
[----:B------:R-:W-:Y:S01]  /*0400*/  IABS R13, R7 ;  /* 0x00000007000d7213 */ /* 0x000fe20000000000 */
[----:B------:R-:W-:Y:S01]  /*0410*/  ULDC UR9, c[0x0][0x22c] ;  /* 0x00008b0000097ab9 */ /* 0x000fe20000000800 */
[----:B------:R-:W-:-:S03]  /*0420*/  LOP3.LUT R7, R7, R4, RZ, 0x3c, !PT ;  /* 0x0000000407077212 */ /* 0x000fc600078e3cff */
[----:B------:R-:W-:-:S04]  /*0430*/  IMAD.HI.U32 R8, R2, R15, RZ ;  /* 0x0000000f02087227 */ /* 0x000fc800078e00ff */
[----:B------:R-:W-:Y:S01]  /*0440*/  IMAD.HI.U32 R3, R2, R13, RZ ;  /* 0x0000000d02037227 */ /* 0x000fe200078e00ff */
[----:B------:R-:W-:-:S03]  /*0450*/  IADD3 R12, -R8, RZ, RZ ;  /* 0x000000ff080c7210 */ /* 0x000fc60007ffe1ff */
[----:B------:R-:W-:Y:S01]  /*0460*/  IMAD.HI.U32 R10, R2, R17, RZ ;  /* 0x00000011020a7227 */ /* 0x000fe200078e00ff */
[----:B------:R-:W-:-:S03]  /*0470*/  IADD3 R2, -R3, RZ, RZ ;  /* 0x000000ff03027210 */ /* 0x000fc60007ffe1ff */
[----:B------:R-:W-:Y:S02]  /*0480*/  IMAD.MOV R14, RZ, RZ, -R10 ;  /* 0x000000ffff0e7224 */ /* 0x000fe400078e0a0a */
[C---:B------:R-:W-:Y:S01]  /*0490*/  IMAD R15, R6.reuse, R12, R15 ;  /* 0x0000000c060f7224 */ /* 0x040fe200078e020f */
[----:B------:R-:W-:Y:S01]  /*04a0*/  LOP3.LUT R12, R11, R4, RZ, 0x3c, !PT ;  /* 0x000000040b0c7212 */ /* 0x000fe200078e3cff */
[C---:B------:R-:W-:Y:S01]  /*04b0*/  IMAD R13, R6.reuse, R2, R13 ;  /* 0x00000002060d7224 */ /* 0x040fe200078e020d */
[----:B0-----:R-:W-:Y:S01]  /*04c0*/  UIMAD UR5, UR5, UR7, URZ ;  /* 0x00000007050572a4 */ /* 0x001fe2000f8e023f */
[C---:B------:R-:W-:Y:S01]  /*04d0*/  IMAD R17, R6.reuse, R14, R17 ;  /* 0x0000000e06117224 */ /* 0x040fe200078e0211 */
[C---:B------:R-:W-:Y:S01]  /*04e0*/  ISETP.GT.U32.AND P6, PT, R6.reuse, R15, PT ;  /* 0x0000000f0600720c */ /* 0x040fe20003fc4070 */
[----:B------:R-:W0:Y:S01]  /*04f0*/  S2R R2, SR_TID.X ;  /* 0x0000000000027919 */ /* 0x000e220000002100 */
[C---:B------:R-:W-:Y:S01]  /*0500*/  ISETP.GT.U32.AND P5, PT, R6.reuse, R13, PT ;  /* 0x0000000d0600720c */ /* 0x040fe20003fa4070 */
[----:B------:R-:W-:Y:S01]  /*0510*/  UIMAD UR5, UR5, UR6, URZ ;  /* 0x00000006050572a4 */ /* 0x000fe2000f8e023f */
[----:B------:R-:W-:-:S02]  /*0520*/  ISETP.GT.U32.AND P0, PT, R6, R17, PT ;  /* 0x000000110600720c */ /* 0x000fc40003f04070 */
[----:B------:R-:W-:Y:S01]  /*0530*/  ISETP.GE.AND P4, PT, R12, RZ, PT ;  /* 0x000000ff0c00720c */ /* 0x000fe20003f86270 */
[----:B------:R-:W-:Y:S01]  /*0540*/  IMAD R12, R0, UR6, R5 ;  /* 0x00000006000c7c24 */ /* 0x000fe2000f8e0205 */
[----:B------:R-:W-:-:S05]  /*0550*/  ULDC.64 UR6, c[0x0][0x208] ;  /* 0x0000820000067ab9 */ /* 0x000fca0000000a00 */
[--C-:B------:R-:W-:Y:S02]  /*0560*/  @!P6 IMAD.IADD R15, R15, 0x1, -R6.reuse ;  /* 0x000000010f0fe824 */ /* 0x100fe400078e0a06 */
[----:B------:R-:W-:Y:S01]  /*0570*/  @!P5 IMAD.IADD R13, R13, 0x1, -R6 ;  /* 0x000000010d0dd824 */ /* 0x000fe200078e0a06 */
[----:B------:R-:W-:Y:S01]  /*0580*/  @!P5 IADD3 R3, R3, 0x1, RZ ;  /* 0x000000010303d810 */ /* 0x000fe20007ffe0ff */
[----:B------:R-:W-:Y:S01]  /*0590*/  @!P6 VIADD R8, R8, 0x1 ;  /* 0x000000010808e836 */ /* 0x000fe20000000000 */
[-C--:B------:R-:W-:Y:S02]  /*05a0*/  @!P0 IADD3 R17, R17, -R6.reuse, RZ ;  /* 0x8000000611118210 */ /* 0x080fe40007ffe0ff */
[-C--:B------:R-:W-:Y:S02]  /*05b0*/  ISETP.GE.U32.AND P1, PT, R15, R6.reuse, PT ;  /* 0x000000060f00720c */ /* 0x080fe40003f26070 */
[-C--:B------:R-:W-:Y:S02]  /*05c0*/  ISETP.GE.U32.AND P2, PT, R17, R6.reuse, PT ;  /* 0x000000061100720c */ /* 0x080fe40003f46070 */
[----:B------:R-:W-:-:S02]  /*05d0*/  ISETP.GE.U32.AND P3, PT, R13, R6, PT ;  /* 0x000000060d00720c */ /* 0x000fc40003f66070 */
[-C--:B------:R-:W-:Y:S02]  /*05e0*/  LOP3.LUT R6, R9, R4.reuse, RZ, 0x3c, !PT ;  /* 0x0000000409067212 */ /* 0x080fe400078e3cff */
[----:B------:R-:W-:Y:S02]  /*05f0*/  ISETP.GE.AND P6, PT, R7, RZ, PT ;  /* 0x000000ff0700720c */ /* 0x000fe40003fc6270 */
[----:B------:R-:W-:Y:S02]  /*0600*/  ISETP.GE.AND P5, PT, R6, RZ, PT ;  /* 0x000000ff0600720c */ /* 0x000fe40003fa6270 */
[----:B------:R-:W-:Y:S01]  /*0610*/  @!P0 IADD3 R10, R10, 0x1, RZ ;  /* 0x000000010a0a8810 */ /* 0x000fe20007ffe0ff */
[----:B------:R-:W-:Y:S01]  /*0620*/  @P1 VIADD R8, R8, 0x1 ;  /* 0x0000000108081836 */ /* 0x000fe20000000000 */
[----:B------:R-:W-:Y:S02]  /*0630*/  LOP3.LUT R6, RZ, R4, RZ, 0x33, !PT ;  /* 0x00000004ff067212 */ /* 0x000fe400078e33ff */
[----:B------:R-:W-:Y:S01]  /*0640*/  @P2 IADD3 R10, R10, 0x1, RZ ;  /* 0x000000010a0a2810 */ /* 0x000fe20007ffe0ff */
[----:B------:R-:W-:Y:S01]  /*0650*/  @P3 VIADD R3, R3, 0x1 ;  /* 0x0000000103033836 */ /* 0x000fe20000000000 */
[----:B------:R-:W-:-:S02]  /*0660*/  ISETP.NE.AND P0, PT, R4, RZ, PT ;  /* 0x000000ff0400720c */ /* 0x000fc40003f05270 */
[----:B------:R-:W-:Y:S02]  /*0670*/  @!P4 IADD3 R8, -R8, RZ, RZ ;  /* 0x000000ff0808c210 */ /* 0x000fe40007ffe1ff */
[----:B------:R-:W-:Y:S01]  /*0680*/  @!P6 IADD3 R3, -R3, RZ, RZ ;  /* 0x000000ff0303e210 */ /* 0x000fe20007ffe1ff */
[----:B------:R-:W-:Y:S01]  /*0690*/  @!P5 IMAD.MOV R10, RZ, RZ, -R10 ;  /* 0x000000ffff0ad224 */ /* 0x000fe200078e0a0a */
[----:B------:R-:W-:Y:S01]  /*06a0*/  SEL R14, R6, R8, !P0 ;  /* 0x00000008060e7207 */ /* 0x000fe20004000000 */
[----:B0-----:R-:W-:Y:S01]  /*06b0*/  VIADD R8, R2, UR8 ;  /* 0x0000000802087c36 */ /* 0x001fe20008000000 */
[C---:B------:R-:W-:Y:S02]  /*06c0*/  SEL R15, R6.reuse, R3, !P0 ;  /* 0x00000003060f7207 */ /* 0x040fe40004000000 */
[----:B------:R-:W-:Y:S01]  /*06d0*/  SEL R10, R6, R10, !P0 ;  /* 0x0000000a060a7207 */ /* 0x000fe20004000000 */
[----:B------:R-:W-:Y:S01]  /*06e0*/  IMAD.MOV R3, RZ, RZ, -R14 ;  /* 0x000000ffff037224 */ /* 0x000fe200078e0a0e */
[----:B------:R-:W0:Y:S01]  /*06f0*/  LDC.64 R6, c[0x0][0x230] ;  /* 0x00008c00ff067b82 */ /* 0x000e220000000a00 */
[C---:B------:R-:W-:Y:S01]  /*0700*/  IADD3 R5, R8.reuse, UR8, RZ ;  /* 0x0000000808057c10 */ /* 0x040fe2000fffe0ff */
[----:B------:R-:W-:Y:S01]  /*0710*/  IMAD.SHL.U32 R8, R8, 0x2, RZ ;  /* 0x0000000208087824 */ /* 0x000fe200078e00ff */
[----:B------:R-:W-:Y:S01]  /*0720*/  IADD3 R13, -R10, RZ, RZ ;  /* 0x000000ff0a0d7210 */ /* 0x000fe20007ffe1ff */
[C---:B------:R-:W-:Y:S01]  /*0730*/  IMAD R11, R4.reuse, R3, R11 ;  /* 0x00000003040b7224 */ /* 0x040fe200078e020b */
[C---:B------:R-:W-:Y:S01]  /*0740*/  IADD3 R3, R5.reuse, UR8, RZ ;  /* 0x0000000805037c10 */ /* 0x040fe2000fffe0ff */
[----:B------:R-:W-:Y:S01]  /*0750*/  BSSY B0, `(.L_x_9) ;  /* 0x0000025000007945 */ /* 0x000fe20003800000 */
[----:B------:R-:W-:Y:S01]  /*0760*/  SHF.L.U32 R5, R5, 0x1, RZ ;  /* 0x0000000105057819 */ /* 0x000fe200000006ff */
[----:B------:R-:W-:Y:S01]  /*0770*/  IMAD R0, R4, R13, R9 ;  /* 0x0000000d04007224 */ /* 0x000fe200078e0209 */
[----:B------:R-:W-:Y:S01]  /*0780*/  ISETP.GE.AND P1, PT, R8, UR9, PT ;  /* 0x0000000908007c0c */ /* 0x000fe2000bf26270 */
[----:B------:R-:W-:Y:S01]  /*0790*/  IMAD.SHL.U32 R13, R2, 0x2, RZ ;  /* 0x00000002020d7824 */ /* 0x000fe200078e00ff */
[----:B------:R-:W-:Y:S01]  /*07a0*/  ISETP.GE.AND P2, PT, R5, UR9, PT ;  /* 0x0000000905007c0c */ /* 0x000fe2000bf46270 */
[----:B------:R-:W-:Y:S01]  /*07b0*/  IMAD R9, R15, R14, R10 ;  /* 0x0000000e0f097224 */ /* 0x000fe200078e020a */
[----:B------:R-:W-:Y:S01]  /*07c0*/  IADD3 R2, R0, UR5, RZ ;  /* 0x0000000500027c10 */ /* 0x000fe2000fffe0ff */
[----:B------:R-:W-:Y:S01]  /*07d0*/  IMAD.SHL.U32 R3, R3, 0x2, RZ ;  /* 0x0000000203037824 */ /* 0x000fe200078e00ff */
[----:B------:R-:W-:Y:S01]  /*07e0*/  ISETP.GE.AND P0, PT, R13, UR9, PT ;  /* 0x000000090d007c0c */ /* 0x000fe2000bf06270 */
[----:B------:R-:W-:-:S03]  /*07f0*/  IMAD R9, R9, R4, R11 ;  /* 0x0000000409097224 */ /* 0x000fc600078e020b */
[----:B------:R-:W-:Y:S01]  /*0800*/  ISETP.GE.AND P3, PT, R3, UR9, PT ;  /* 0x0000000903007c0c */ /* 0x000fe2000bf66270 */
[----:B0-----:R0:W5:Y:S01]  /*0810*/  LDG.E.CONSTANT R0, desc[UR6][R6.64] ;  /* 0x0000000606007981 */ /* 0x001162000c1e9900 */
[----:B------:R-:W-:Y:S02]  /*0820*/  IMAD R2, R9, R4, R2 ;  /* 0x0000000409027224 */ /* 0x000fe400078e0202 */
[----:B------:R-:W-:-:S05]  /*0830*/  VIADD R4, R12, UR5 ;  /* 0x000000050c047c36 */ /* 0x000fca0008000000 */
[----:B------:R-:W-:Y:S05]  /*0840*/  @P0 BRA `(.L_x_10) ;  /* 0x0000000000540947 */ /* 0x000fea0003800000 */
[----:B------:R-:W1:Y:S01]  /*0850*/  LDC.64 R10, c[0x0][0x218] ;  /* 0x00008600ff0a7b82 */ /* 0x000e620000000a00 */
[C---:B------:R-:W-:Y:S02]  /*0860*/  LOP3.LUT R9, R13.reuse, 0x1e, RZ, 0xc0, !PT ;  /* 0x0000001e0d097812 */ /* 0x040fe400078ec0ff */
[----:B------:R-:W-:Y:S02]  /*0870*/  LOP3.LUT R13, R13, 0xffffffe0, RZ, 0xc0, !PT ;  /* 0xffffffe00d0d7812 */ /* 0x000fe400078ec0ff */
[----:B0-----:R-:W-:-:S05]  /*0880*/  LEA R6, R4, R9, 0x5 ;  /* 0x0000000904067211 */ /* 0x001fca00078e28ff */
[----:B------:R-:W-:-:S05]  /*0890*/  IMAD R6, R13, UR4, R6 ;  /* 0x000000040d067c24 */ /* 0x000fca000f8e0206 */
[----:B------:R-:W-:-:S05]  /*08a0*/  SHF.R.S32.HI R7, RZ, 0x1, R6 ;  /* 0x00000001ff077819 */ /* 0x000fca0000011406 */
[----:B-1----:R-:W-:Y:S02]  /*08b0*/  IMAD.WIDE R10, R7, 0x4, R10 ;  /* 0x00000004070a7825 */ /* 0x002fe400078e020a */
[----:B------:R-:W0:Y:S04]  /*08c0*/  LDC.64 R6, c[0x0][0x210] ;  /* 0x00008400ff067b82 */ /* 0x000e280000000a00 */
[----:B------:R-:W2:Y:S01]  /*08d0*/  LDG.E.CONSTANT R10, desc[UR6][R10.64] ;  /* 0x000000060a0a7981 */ /* 0x000ea2000c1e9900 */
[----:B------:R-:W-:-:S04]  /*08e0*/  IMAD R12, R2, 0x20, R9 ;  /* 0x00000020020c7824 */ /* 0x000fc800078e0209 */
[----:B------:R-:W-:-:S05]  /*08f0*/  IMAD R12, R13, UR4, R12 ;  /* 0x000000040d0c7c24 */ /* 0x000fca000f8e020c */
[----:B------:R-:W-:-:S05]  /*0900*/  SHF.R.S32.HI R9, RZ, 0x1, R12 ;  /* 0x00000001ff097819 */ /* 0x000fca000001140c */
[----:B0-----:R-:W-:-:S04]  /*0910*/  IMAD.WIDE R6, R9, 0x2, R6 ;  /* 0x0000000209067825 */ /* 0x001fc800078e0206 */
[--C-:B--2---:R-:W-:Y:S02]  /*0920*/  HADD2.F32 R15, -RZ, R10.reuse.H0_H0 ;  /* 0x2000000aff0f7230 */ /* 0x104fe40000004100 */
[----:B------:R-:W-:-:S03]  /*0930*/  HADD2.F32 R17, -RZ, R10.H1_H1 ;  /* 0x3000000aff117230 */ /* 0x000fc60000004100 */
[C---:B-----5:R-:W-:Y:S02]  /*0940*/  FMUL.FTZ R15, R0.reuse, R15 ;  /* 0x0000000f000f7220 */ /* 0x060fe40000410000 */
[----:B------:R-:W-:-:S04]  /*0950*/  FMUL.FTZ R17, R0, R17 ;  /* 0x0000001100117220 */ /* 0x000fc80000410000 */
[----:B------:R-:W-:Y:S08]  /*0960*/  F2I.S8.NTZ R15, R15 ;  /* 0x0000000f000f7305 */ /* 0x000ff00000202100 */
[----:B------:R-:W0:Y:S02]  /*0970*/  F2I.S8.NTZ R14, R17 ;  /* 0x00000011000e7305 */ /* 0x000e240000202100 */
[----:B0-----:R-:W-:-:S05]  /*0980*/  PRMT R9, R14, 0x7604, R15 ;  /* 0x000076040e097816 */ /* 0x001fca000000000f */
[----:B------:R1:W-:Y:S02]  /*0990*/  STG.E.U16 desc[UR6][R6.64], R9 ;  /* 0x0000000906007986 */ /* 0x0003e4000c101506 */
.L_x_10:
[----:B------:R-:W-:Y:S05]  /*09a0*/  BSYNC B0 ;  /* 0x0000000000007941 */ /* 0x000fea0003800000 */
.L_x_9:
[----:B------:R-:W-:Y:S04]  /*09b0*/  BSSY B0, `(.L_x_11) ;  /* 0x0000017000007945 */ /* 0x000fe80003800000 */
[----:B------:R-:W-:Y:S05]  /*09c0*/  @P1 BRA `(.L_x_12) ;  /* 0x0000000000541947 */ /* 0x000fea0003800000 */
[----:B01----:R-:W0:Y:S01]  /*09d0*/  LDC.64 R6, c[0x0][0x218] ;  /* 0x00008600ff067b82 */ /* 0x003e220000000a00 */
[C---:B------:R-:W-:Y:S02]  /*09e0*/  LOP3.LUT R11, R8.reuse, 0x1e, RZ, 0xc0, !PT ;  /* 0x0000001e080b7812 */ /* 0x040fe400078ec0ff */
[----:B------:R-:W-:Y:S02]  /*09f0*/  LOP3.LUT R10, R8, 0xffffffe0, RZ, 0xc0, !PT ;  /* 0xffffffe0080a7812 */ /* 0x000fe400078ec0ff */
[----:B------:R-:W-:-:S05]  /*0a00*/  LEA R9, R4, R11, 0x5 ;  /* 0x0000000b04097211 */ /* 0x000fca00078e28ff */
[----:B------:R-:W-:-:S05]  /*0a10*/  IMAD R9, R10, UR4, R9 ;  /* 0x000000040a097c24 */ /* 0x000fca000f8e0209 */
[----:B------:R-:W-:-:S05]  /*0a20*/  SHF.R.S32.HI R9, RZ, 0x1, R9 ;  /* 0x00000001ff097819 */ /* 0x000fca0000011409 */
[----:B0-----:R-:W-:Y:S02]  /*0a30*/  IMAD.WIDE R8, R9, 0x4, R6 ;  /* 0x0000000409087825 */ /* 0x001fe400078e0206 */
        /* <DEDUP_REMOVED lines=14> */
.L_x_12:
[----:B------:R-:W-:Y:S05]  /*0b20*/  BSYNC B0 ;  /* 0x0000000000007941 */ /* 0x000fea0003800000 */
.L_x_11:
[----:B------:R-:W-:Y:S04]  /*0b30*/  BSSY B0, `(.L_x_13) ;  /* 0x0000017000007945 */ /* 0x000fe80003800000 */
[----:B------:R-:W-:Y:S05]  /*0b40*/  @P2 BRA `(.L_x_14) ;  /* 0x0000000000542947 */ /* 0x000fea0003800000 */
[----:B-12---:R-:W1:Y:S01]  /*0b50*/  LDC.64 R8, c[0x0][0x218] ;  /* 0x00008600ff087b82 */ /* 0x006e620000000a00 */
        /* <DEDUP_REMOVED lines=20> */
.L_x_14:
[----:B------:R-:W-:Y:S05]  /*0ca0*/  BSYNC B0 ;  /* 0x0000000000007941 */ /* 0x000fea0003800000 */
.L_x_13:
[----:B------:R-:W-:Y:S05]  /*0cb0*/  @P3 EXIT ;  /* 0x000000000000394d */ /* 0x000fea0003800000 */
[----:B0123--:R-:W0:Y:S01]  /*0cc0*/  LDC.64 R6, c[0x0][0x218] ;  /* 0x00008600ff067b82 */ /* 0x00fe220000000a00 */
        /* <DEDUP_REMOVED lines=19> */
[----:B------:R-:W-:Y:S01]  /*0e00*/  STG.E.U16 desc[UR6][R4.64], R3 ;  /* 0x0000000304007986 */ /* 0x000fe2000c101506 */
[----:B------:R-:W-:Y:S05]  /*0e10*/  EXIT ;  /* 0x000000000000794d */ /* 0x000fea0003800000 */
.L_x_15:
        /* <DEDUP_REMOVED lines=14> */
.L_x_26:


//--------------------- .text._ZN17fastertransformer21shift_partition_COL32INS_5half4EEEvPaPKT_iiiiPKfii --------------------------
	.section	.text._ZN17fastertransformer21shift_partition_COL32INS_5half4EEEvPaPKT_iiiiPKfii,"ax",@progbits
	.align	128
        .global         _ZN17fastertransformer21shift_partition_COL32INS_5half4EEEvPaPKT_iiiiPKfii
        .type           _ZN17fastertransformer21shift_partition_COL32INS_5half4EEEvPaPKT_iiiiPKfii,@function
        .size           _ZN17fastertransformer21shift_partition_COL32INS_5half4EEEvPaPKT_iiiiPKfii,(.L_x_27 - _ZN17fastertransformer21shift_partition_COL32INS_5half4EEEvPaPKT_iiiiPKfii)
        .other          _ZN17fastertransformer21shift_partition_COL32INS_5half4EEEvPaPKT_iiiiPKfii,@"STO_CUDA_ENTRY STV_DEFAULT"
_ZN17fastertransformer21shift_partition_COL32INS_5half4EEEvPaPKT_iiiiPKfii:
.text._ZN17fastertransformer21shift_partition_COL32INS_5half4EEEvPaPKT_iiiiPKfii:
        /* <DEDUP_REMOVED lines=44> */
[----:B------:R-:W-:Y:S02]  /*02c0*/  @P1 IADD3 R11, R11, -UR6, RZ ;  /* 0x800000060b0b1c10 */ /* 0x000fe4000fffe0ff */
[----:B------:R-:W-:Y:S01]  /*02d0*/  @P0 VIADD R7, R7, -UR5 ;  /* 0x8000000507070c36 */ /* 0x000fe20008000000 */
[----:B------:R-:W-:Y:S02]  /*02e0*/  ISETP.NE.U32.AND P1, PT, RZ, UR5, PT ;  /* 0x00000005ff007c0c */ /* 0x000fe4000bf25070 */
[----:B------:R-:W-:Y:S02]  /*02f0*/  ISETP.GE.U32.AND P2, PT, R11, UR6, PT ;  /* 0x000000060b007c0c */ /* 0x000fe4000bf46070 */
[----:B------:R-:W-:-:S11]  /*0300*/  ISETP.GE.U32.AND P0, PT, R7, UR5, PT ;  /* 0x0000000507007c0c */ /* 0x000fd6000bf06070 */
[----:B------:R-:W-:Y:S02]  /*0310*/  @P2 IADD3 R11, R11, -UR6, RZ ;  /* 0x800000060b0b2c10 */ /* 0x000fe4000fffe0ff */
[----:B------:R-:W-:Y:S01]  /*0320*/  @P0 VIADD R7, R7, -UR5 ;  /* 0x8000000507070c36 */ /* 0x000fe20008000000 */
[----:B------:R-:W-:Y:S02]  /*0330*/  @!P1 LOP3.LUT R7, RZ, UR5, RZ, 0x33, !PT ;  /* 0x00000005ff079c12 */ /* 0x000fe4000f8e33ff */
[----:B------:R-:W-:-:S07]  /*0340*/  @!P3 LOP3.LUT R11, RZ, UR6, RZ, 0x33, !PT ;  /* 0x00000006ff0bbc12 */ /* 0x000fce000f8e33ff */
.L_x_16:
[----:B------:R-:W-:Y:S01]  /*0350*/  IMAD R9, R9, R2, RZ ;  /* 0x0000000209097224 */ /* 0x000fe200078e02ff */
[----:B------:R-:W-:Y:S01]  /*0360*/  IABS R8, R11 ;  /* 0x0000000b00087213 */ /* 0x000fe20000000000 */
[----:B------:R-:W-:Y:S01]  /*0370*/  IMAD.MOV.U32 R4, RZ, RZ, RZ ;  /* 0x000000ffff047224 */ /* 0x000fe200078e00ff */
[----:B------:R-:W0:Y:S01]  /*0380*/  S2R R13, SR_TID.X ;  /* 0x00000000000d7919 */ /* 0x000e220000002100 */
[----:B------:R-:W-:Y:S01]  /*0390*/  IMAD R12, R3, UR6, R6 ;  /* 0x00000006030c7c24 */ /* 0x000fe2000f8e0206 */
[----:B------:R-:W-:Y:S01]  /*03a0*/  ULDC UR8, c[0x0][0x22c] ;  /* 0x00008b0000087ab9 */ /* 0x000fe20000000800 */
[----:B------:R-:W-:Y:S01]  /*03b0*/  IMAD.HI.U32 R10, R5, R9, R4 ;  /* 0x00000009050a7227 */ /* 0x000fe200078e0004 */
[----:B------:R-:W-:Y:S01]  /*03c0*/  MOV R5, R8 ;  /* 0x0000000800057202 */ /* 0x000fe20000000f00 */
[----:B------:R-:W1:Y:S01]  /*03d0*/  S2UR UR4, SR_CTAID.Z ;  /* 0x00000000000479c3 */ /* 0x000e620000002700 */
[----:B------:R-:W-:-:S03]  /*03e0*/  ULDC UR7, c[0x0][0x14] ;  /* 0x0000050000077ab9 */ /* 0x000fc60000000800 */
[----:B------:R-:W-:-:S04]  /*03f0*/  IMAD.HI.U32 R4, R10, R5, RZ ;  /* 0x000000050a047227 */ /* 0x000fc800078e00ff */
[----:B------:R-:W-:-:S04]  /*0400*/  IMAD.MOV R8, RZ, RZ, -R4 ;  /* 0x000000ffff087224 */ /* 0x000fc800078e0a04 */
[C---:B------:R-:W-:Y:S02]  /*0410*/  IMAD R5, R2.reuse, R8, R5 ;  /* 0x0000000802057224 */ /* 0x040fe400078e0205 */
[----:B------:R-:W2:Y:S03]  /*0420*/  LDC.64 R8, c[0x0][0x230] ;  /* 0x00008c00ff087b82 */ /* 0x000ea60000000a00 */
[----:B------:R-:W-:Y:S01]  /*0430*/  ISETP.GT.U32.AND P1, PT, R2, R5, PT ;  /* 0x000000050200720c */ /* 0x000fe20003f24070 */
[----:B-1----:R-:W-:Y:S02]  /*0440*/  UIMAD UR4, UR5, UR4, URZ ;  /* 0x00000004050472a4 */ /* 0x002fe4000f8e023f */
[----:B------:R-:W-:Y:S01]  /*0450*/  UIMAD UR5, UR5, UR7, URZ ;  /* 0x00000007050572a4 */ /* 0x000fe2000f8e023f */
[----:B0-----:R-:W-:Y:S01]  /*0460*/  IMAD.SHL.U32 R6, R13, 0x4, RZ ;  /* 0x000000040d067824 */ /* 0x001fe200078e00ff */
[----:B------:R-:W-:-:S08]  /*0470*/  UIMAD UR4, UR4, UR6, URZ ;  /* 0x00000006040472a4 */ /* 0x000fd0000f8e023f */
[-C--:B------:R-:W-:Y:S01]  /*0480*/  @!P1 IADD3 R5, R5, -R2.reuse, RZ ;  /* 0x8000000205059210 */ /* 0x080fe20007ffe0ff */
[----:B------:R-:W-:Y:S01]  /*0490*/  @!P1 VIADD R4, R4, 0x1 ;  /* 0x0000000104049836 */ /* 0x000fe20000000000 */
[----:B------:R-:W-:Y:S01]  /*04a0*/  ISETP.GE.AND P1, PT, R6, UR8, PT ;  /* 0x0000000806007c0c */ /* 0x000fe2000bf26270 */
[----:B------:R-:W-:Y:S01]  /*04b0*/  ULDC.64 UR8, c[0x0][0x208] ;  /* 0x0000820000087ab9 */ /* 0x000fe20000000a00 */
[----:B------:R-:W-:Y:S02]  /*04c0*/  ISETP.GE.U32.AND P0, PT, R5, R2, PT ;  /* 0x000000020500720c */ /* 0x000fe40003f06070 */
[----:B------:R-:W-:-:S04]  /*04d0*/  LOP3.LUT R5, R11, R0, RZ, 0x3c, !PT ;  /* 0x000000000b057212 */ /* 0x000fc800078e3cff */
[----:B------:R-:W-:Y:S02]  /*04e0*/  ISETP.GE.AND P2, PT, R5, RZ, PT ;  /* 0x000000ff0500720c */ /* 0x000fe40003f46270 */
[----:B------:R-:W-:-:S05]  /*04f0*/  LOP3.LUT R5, RZ, R0, RZ, 0x33, !PT ;  /* 0x00000000ff057212 */ /* 0x000fca00078e33ff */
[----:B------:R-:W-:Y:S02]  /*0500*/  @P0 IADD3 R4, R4, 0x1, RZ ;  /* 0x0000000104040810 */ /* 0x000fe40007ffe0ff */
[----:B------:R-:W-:-:S04]  /*0510*/  ISETP.NE.AND P0, PT, R0, RZ, PT ;  /* 0x000000ff0000720c */ /* 0x000fc80003f05270 */
[----:B------:R-:W-:-:S05]  /*0520*/  @!P2 IMAD.MOV R4, RZ, RZ, -R4 ;  /* 0x000000ffff04a224 */ /* 0x000fca00078e0a04 */
[----:B------:R-:W-:-:S04]  /*0530*/  SEL R4, R5, R4, !P0 ;  /* 0x0000000405047207 */ /* 0x000fc80004000000 */
[----:B------:R-:W-:-:S05]  /*0540*/  IADD3 R3, -R4, RZ, RZ ;  /* 0x000000ff04037210 */ /* 0x000fca0007ffe1ff */
[----:B------:R-:W-:Y:S02]  /*0550*/  IMAD R11, R0, R3, R11 ;  /* 0x00000003000b7224 */ /* 0x000fe400078e020b */
[----:B--2---:R0:W5:Y:S01]  /*0560*/  LDG.E.CONSTANT R3, desc[UR8][R8.64] ;  /* 0x0000000808037981 */ /* 0x004162000c1e9900 */
[----:B------:R-:W-:Y:S01]  /*0570*/  UIMAD UR5, UR5, UR6, URZ ;  /* 0x00000006050572a4 */ /* 0x000fe2000f8e023f */
[----:B------:R-:W-:Y:S01]  /*0580*/  IADD3 R13, R12, UR4, RZ ;  /* 0x000000040c0d7c10 */ /* 0x000fe2000fffe0ff */
[----:B------:R-:W-:Y:S01]  /*0590*/  VIADD R11, R11, UR4 ;  /* 0x000000040b0b7c36 */ /* 0x000fe20008000000 */
[----:B------:R-:W-:Y:S09]  /*05a0*/  @P1 EXIT ;  /* 0x000000000000194d */ /* 0x000ff20003800000 */
[----:B0-----:R-:W0:Y:S01]  /*05b0*/  LDC.64 R8, c[0x0][0x218] ;  /* 0x00008600ff087b82 */ /* 0x001e220000000a00 */
[C---:B------:R-:W-:Y:S02]  /*05c0*/  LOP3.LUT R12, R6.reuse, 0xffffffe0, RZ, 0xc0, !PT ;  /* 0xffffffe0060c7812 */ /* 0x040fe400078ec0ff */
[----:B------:R-:W-:-:S05]  /*05d0*/  LOP3.LUT R15, R6, 0x1c, RZ, 0xc0, !PT ;  /* 0x0000001c060f7812 */ /* 0x000fca00078ec0ff */
[----:B------:R-:W-:Y:S01]  /*05e0*/  IMAD R6, R12, UR5, R15 ;  /* 0x000000050c067c24 */ /* 0x000fe2000f8e020f */
[----:B------:R-:W1:Y:S04]  /*05f0*/  LDC R19, c[0x0][0x228] ;  /* 0x00008a00ff137b82 */ /* 0x000e680000000800 */
[----:B------:R-:W-:-:S04]  /*0600*/  LEA R13, R13, R6, 0x5 ;  /* 0x000000060d0d7211 */ /* 0x000fc800078e28ff */
[----:B------:R-:W-:-:S05]  /*0610*/  SHF.R.S32.HI R13, RZ, 0x2, R13 ;  /* 0x00000002ff0d7819 */ /* 0x000fca000001140d */
[----:B0-----:R-:W-:-:S05]  /*0620*/  IMAD.WIDE R12, R13, 0x8, R8 ;  /* 0x000000080d0c7825 */ /* 0x001fca00078e0208 */
[----:B------:R-:W2:Y:S04]  /*0630*/  LDG.E R9, desc[UR8][R12.64] ;  /* 0x000000080c097981 */ /* 0x000ea8000c1e1900 */
[----:B------:R0:W3:Y:S01]  /*0640*/  LDG.E R8, desc[UR8][R12.64+0x4] ;  /* 0x000004080c087981 */ /* 0x0000e2000c1e1900 */
[----:B------:R-:W-:Y:S02]  /*0650*/  IABS R15, R7 ;  /* 0x00000007000f7213 */ /* 0x000fe40000000000 */
[----:B-1----:R-:W-:-:S03]  /*0660*/  IABS R17, R19 ;  /* 0x0000001300117213 */ /* 0x002fc60000000000 */
[----:B------:R-:W-:-:S04]  /*0670*/  IMAD.HI.U32 R14, R10, R15, RZ ;  /* 0x0000000f0a0e7227 */ /* 0x000fc800078e00ff */
[----:B------:R-:W-:Y:S01]  /*0680*/  IMAD.MOV R16, RZ, RZ, -R14 ;  /* 0x000000ffff107224 */ /* 0x000fe200078e0a0e */
[----:B0-----:R-:W-:Y:S01]  /*0690*/  LOP3.LUT R12, R7, R0, RZ, 0x3c, !PT ;  /* 0x00000000070c7212 */ /* 0x001fe200078e3cff */
[----:B------:R-:W-:-:S03]  /*06a0*/  IMAD.HI.U32 R10, R10, R17, RZ ;  /* 0x000000110a0a7227 */ /* 0x000fc600078e00ff */
[----:B------:R-:W-:Y:S01]  /*06b0*/  ISETP.GE.AND P3, PT, R12, RZ, PT ;  /* 0x000000ff0c00720c */ /* 0x000fe20003f66270 */
[----:B------:R-:W-:Y:S01]  /*06c0*/  IMAD R15, R2, R16, R15 ;  /* 0x00000010020f7224 */ /* 0x000fe200078e020f */
[----:B------:R-:W-:-:S04]  /*06d0*/  IADD3 R16, -R10, RZ, RZ ;  /* 0x000000ff0a107210 */ /* 0x000fc80007ffe1ff */
[C---:B------:R-:W-:Y:S01]  /*06e0*/  ISETP.GT.U32.AND P5, PT, R2.reuse, R15, PT ;  /* 0x0000000f0200720c */ /* 0x040fe20003fa4070 */
[----:B------:R-:W-:-:S05]  /*06f0*/  IMAD R13, R2, R16, R17 ;  /* 0x00000010020d7224 */ /* 0x000fca00078e0211 */
[----:B------:R-:W-:-:S07]  /*0700*/  ISETP.GT.U32.AND P1, PT, R2, R13, PT ;  /* 0x0000000d0200720c */ /* 0x000fce0003f24070 */
[----:B------:R-:W-:Y:S02]  /*0710*/  @!P5 IMAD.IADD R15, R15, 0x1, -R2 ;  /* 0x000000010f0fd824 */ /* 0x000fe400078e0a02 */
[----:B------:R-:W-:-:S03]  /*0720*/  @!P5 VIADD R14, R14, 0x1 ;  /* 0x000000010e0ed836 */ /* 0x000fc60000000000 */
[-C--:B------:R-:W-:Y:S01]  /*0730*/  ISETP.GE.U32.AND P4, PT, R15, R2.reuse, PT ;  /* 0x000000020f00720c */ /* 0x080fe20003f86070 */
[----:B------:R-:W-:Y:S01]  /*0740*/  @!P1 VIADD R10, R10, 0x1 ;  /* 0x000000010a0a9836 */ /* 0x000fe20000000000 */
[----:B------:R-:W-:-:S04]  /*0750*/  @!P1 IADD3 R13, R13, -R2, RZ ;  /* 0x800000020d0d9210 */ /* 0x000fc80007ffe0ff */
[----:B------:R-:W-:Y:S02]  /*0760*/  ISETP.GE.U32.AND P2, PT, R13, R2, PT ;  /* 0x000000020d00720c */ /* 0x000fe40003f46070 */
[----:B------:R-:W-:-:S05]  /*0770*/  LOP3.LUT R2, R19, R0, RZ, 0x3c, !PT ;  /* 0x0000000013027212 */ /* 0x000fca00078e3cff */
[----:B------:R-:W-:Y:S02]  /*0780*/  @P4 IADD3 R14, R14, 0x1, RZ ;  /* 0x000000010e0e4810 */ /* 0x000fe40007ffe0ff */
[----:B------:R-:W-:-:S03]  /*0790*/  ISETP.GE.AND P4, PT, R2, RZ, PT ;  /* 0x000000ff0200720c */ /* 0x000fc60003f86270 */
[----:B------:R-:W-:Y:S01]  /*07a0*/  @!P3 IMAD.MOV R14, RZ, RZ, -R14 ;  /* 0x000000ffff0eb224 */ /* 0x000fe200078e0a0e */
[----:B------:R-:W-:-:S04]  /*07b0*/  @P2 IADD3 R10, R10, 0x1, RZ ;  /* 0x000000010a0a2810 */ /* 0x000fc80007ffe0ff */
[----:B------:R-:W-:-:S05]  /*07c0*/  SEL R14, R5, R14, !P0 ;  /* 0x0000000e050e7207 */ /* 0x000fca0004000000 */
[----:B------:R-:W-:Y:S01]  /*07d0*/  @!P4 IADD3 R10, -R10, RZ, RZ ;  /* 0x000000ff0a0ac210 */ /* 0x000fe20007ffe1ff */
[----:B------:R-:W-:-:S03]  /*07e0*/  IMAD.MOV R13, RZ, RZ, -R14 ;  /* 0x000000ffff0d7224 */ /* 0x000fc600078e0a0e */
[----:B------:R-:W-:Y:S01]  /*07f0*/  SEL R5, R5, R10, !P0 ;  /* 0x0000000a05057207 */ /* 0x000fe20004000000 */
[----:B--2---:R-:W-:Y:S02]  /*0800*/  HADD2.F32 R2, -RZ, R9.H0_H0 ;  /* 0x20000009ff027230 */ /* 0x004fe40000004100 */
[----:B---3--:R-:W-:-:S03]  /*0810*/  HADD2.F32 R10, -RZ, R8.H0_H0 ;  /* 0x20000008ff0a7230 */ /* 0x008fc60000004100 */
[C---:B-----5:R-:W-:Y:S01]  /*0820*/  FMUL.FTZ R12, R3.reuse, R2 ;  /* 0x00000002030c7220 */ /* 0x060fe20000410000 */
[----:B------:R-:W-:Y:S02]  /*0830*/  HADD2.F32 R2, -RZ, R9.H1_H1 ;  /* 0x30000009ff027230 */ /* 0x000fe40000004100 */
[----:B------:R-:W-:Y:S02]  /*0840*/  HADD2.F32 R8, -RZ, R8.H1_H1 ;  /* 0x30000008ff087230 */ /* 0x000fe40000004100 */
[C---:B------:R-:W-:Y:S01]  /*0850*/  FMUL.FTZ R10, R3.reuse, R10 ;  /* 0x0000000a030a7220 */ /* 0x040fe20000410000 */
[----:B------:R-:W-:Y:S01]  /*0860*/  FMUL.FTZ R9, R3, R2 ;  /* 0x0000000203097220 */ /* 0x000fe20000410000 */
[----:B------:R-:W-:Y:S01]  /*0870*/  IMAD R2, R0, R13, R7 ;  /* 0x0000000d00027224 */ /* 0x000fe200078e0207 */
[----:B------:R-:W-:Y:S01]  /*0880*/  F2I.S8.NTZ R12, R12 ;  /* 0x0000000c000c7305 */ /* 0x000fe20000202100 */
[----:B------:R-:W-:Y:S02]  /*0890*/  IMAD R7, R5, R14, R4 ;  /* 0x0000000e05077224 */ /* 0x000fe400078e0204 */
[----:B------:R-:W-:Y:S01]  /*08a0*/  FMUL.FTZ R8, R3, R8 ;  /* 0x0000000803087220 */ /* 0x000fe20000410000 */
[----:B------:R-:W0:Y:S01]  /*08b0*/  LDC.64 R4, c[0x0][0x210] ;  /* 0x00008400ff047b82 */ /* 0x000e220000000a00 */
[----:B------:R-:W-:-:S03]  /*08c0*/  IMAD R2, R7, R0, R2 ;  /* 0x0000000007027224 */ /* 0x000fc600078e0202 */
[----:B------:R-:W1:Y:S01]  /*08d0*/  F2I.S8.NTZ R9, R9 ;  /* 0x0000000900097305 */ /* 0x000e620000202100 */
[----:B------:R-:W-:-:S05]  /*08e0*/  IMAD R11, R2, R0, R11 ;  /* 0x00000000020b7224 */ /* 0x000fca00078e020b */
[----:B------:R-:W-:Y:S02]  /*08f0*/  LEA R6, R11, R6, 0x5 ;  /* 0x000000060b067211 */ /* 0x000fe400078e28ff */
[----:B------:R-:W2:Y:S02]  /*0900*/  F2I.S8.NTZ R10, R10 ;  /* 0x0000000a000a7305 */ /* 0x000ea40000202100 */
[----:B------:R-:W-:Y:S02]  /*0910*/  SHF.R.S32.HI R3, RZ, 0x2, R6 ;  /* 0x00000002ff037819 */ /* 0x000fe40000011406 */
[----:B-1----:R-:W-:-:S04]  /*0920*/  PRMT R9, R9, 0x7604, R12 ;  /* 0x0000760409097816 */ /* 0x002fc8000000000c */
[----:B------:R-:W1:Y:S01]  /*0930*/  F2I.S8.NTZ R8, R8 ;  /* 0x0000000800087305 */ /* 0x000e620000202100 */
[----:B0-----:R-:W-:Y:S01]  /*0940*/  IMAD.WIDE R4, R3, 0x4, R4 ;  /* 0x0000000403047825 */ /* 0x001fe200078e0204 */
[----:B--2---:R-:W-:-:S04]  /*0950*/  PRMT R9, R10, 0x7054, R9 ;  /* 0x000070540a097816 */ /* 0x004fc80000000009 */
[----:B-1----:R-:W-:-:S05]  /*0960*/  PRMT R9, R8, 0x654, R9 ;  /* 0x0000065408097816 */ /* 0x002fca0000000009 */
[----:B------:R-:W-:Y:S01]  /*0970*/  STG.E desc[UR8][R4.64], R9 ;  /* 0x0000000904007986 */ /* 0x000fe2000c101908 */
[----:B------:R-:W-:Y:S05]  /*0980*/  EXIT ;  /* 0x000000000000794d */ /* 0x000fea0003800000 */
.L_x_17:
        /* <DEDUP_REMOVED lines=15> */
.L_x_27:


//--------------------- .text._ZN17fastertransformer18shift_partition_v2IfEEvPT_PKS1_iiiiii --------------------------
	.section	.text._ZN17fastertransformer18shift_partition_v2IfEEvPT_PKS1_iiiiii,"ax",@progbits
	.align	128
        .global         _ZN17fastertransformer18shift_partition_v2IfEEvPT_PKS1_iiiiii
        .type           _ZN17fastertransformer18shift_partition_v2IfEEvPT_PKS1_iiiiii,@function
        .size           _ZN17fastertransformer18shift_partition_v2IfEEvPT_PKS1_iiiiii,(.L_x_28 - _ZN17fastertransformer18shift_partition_v2IfEEvPT_PKS1_iiiiii)
        .other          _ZN17fastertransformer18shift_partition_v2IfEEvPT_PKS1_iiiiii,@"STO_CUDA_ENTRY STV_DEFAULT"
_ZN17fastertransformer18shift_partition_v2IfEEvPT_PKS1_iiiiii:
.text._ZN17fastertransformer18shift_partition_v2IfEEvPT_PKS1_iiiiii:
        /* <DEDUP_REMOVED lines=47> */
.L_x_18:
        /* <DEDUP_REMOVED lines=122> */
.L_x_19:
        /* <DEDUP_REMOVED lines=15> */
.L_x_28:


//--------------------- .text._ZN17fastertransformer15shift_partitionIfEEvPT_PKS1_iiiiii --------------------------
	.section	.text._ZN17fastertransformer15shift_partitionIfEEvPT_PKS1_iiiiii,"ax",@progbits
	.align	128
        .global         _ZN17fastertransformer15shift_partitionIfEEvPT_PKS1_iiiiii
        .type           _ZN17fastertransformer15shift_partitionIfEEvPT_PKS1_iiiiii,@function
        .size           _ZN17fastertransformer15shift_partitionIfEEvPT_PKS1_iiiiii,(.L_x_29 - _ZN17fastertransformer15shift_partitionIfEEvPT_PKS1_iiiiii)
        .other          _ZN17fastertransformer15shift_partitionIfEEvPT_PKS1_iiiiii,@"STO_CUDA_ENTRY STV_DEFAULT"
_ZN17fastertransformer15shift_partitionIfEEvPT_PKS1_iiiiii:
.text._ZN17fastertransformer15shift_partitionIfEEvPT_PKS1_iiiiii:
        /* <DEDUP_REMOVED lines=53> */
.L_x_20:
[----:B------:R-:W-:Y:S01]  /*0350*/  IMAD R9, R9, R4, RZ ;  /* 0x0000000409097224 */ /* 0x000fe200078e02ff */
[----:B------:R-:W-:Y:S01]  /*0360*/  IABS R13, R11 ;  /* 0x0000000b000d7213 */ /* 0x000fe20000000000 */
[----:B------:R-:W-:Y:S01]  /*0370*/  IMAD.MOV.U32 R2, RZ, RZ, RZ ;  /* 0x000000ffff027224 */ /* 0x000fe200078e00ff */
[----:B------:R-:W-:Y:S01]  /*0380*/  LOP3.LUT R8, R11, R0, RZ, 0x3c, !PT ;  /* 0x000000000b087212 */ /* 0x000fe200078e3cff */
[----:B------:R-:W0:Y:S01]  /*0390*/  S2UR UR5, SR_CTAID.Z ;  /* 0x00000000000579c3 */ /* 0x000e220000002700 */
[----:B------:R-:W-:Y:S01]  /*03a0*/  ULDC UR7, c[0x0][0x22c] ;  /* 0x00008b0000077ab9 */ /* 0x000fe20000000800 */
[----:B------:R-:W-:Y:S01]  /*03b0*/  IMAD.HI.U32 R9, R3, R9, R2 ;  /* 0x0000000903097227 */ /* 0x000fe200078e0002 */
[----:B------:R-:W-:-:S03]  /*03c0*/  ISETP.GE.AND P2, PT, R8, RZ, PT ;  /* 0x000000ff0800720c */ /* 0x000fc60003f46270 */
[----:B------:R-:W-:Y:S02]  /*03d0*/  IMAD R6, R5, UR6, R6 ;  /* 0x0000000605067c24 */ /* 0x000fe4000f8e0206 */
[----:B------:R-:W-:-:S05]  /*03e0*/  IMAD.HI.U32 R3, R9, R13, RZ ;  /* 0x0000000d09037227 */ /* 0x000fca00078e00ff */
[----:B------:R-:W-:-:S05]  /*03f0*/  IADD3 R2, -R3, RZ, RZ ;  /* 0x000000ff03027210 */ /* 0x000fca0007ffe1ff */
[C---:B------:R-:W-:Y:S02]  /*0400*/  IMAD R13, R4.reuse, R2, R13 ;  /* 0x00000002040d7224 */ /* 0x040fe400078e020d */
[----:B------:R-:W1:Y:S03]  /*0410*/  S2R R2, SR_TID.X ;  /* 0x0000000000027919 */ /* 0x000e660000002100 */
[----:B------:R-:W-:Y:S01]  /*0420*/  ISETP.GT.U32.AND P1, PT, R4, R13, PT ;  /* 0x0000000d0400720c */ /* 0x000fe20003f24070 */
[----:B0-----:R-:W-:-:S04]  /*0430*/  UIMAD UR4, UR4, UR5, URZ ;  /* 0x00000005040472a4 */ /* 0x001fc8000f8e023f */
[----:B------:R-:W-:-:S06]  /*0440*/  UIMAD UR4, UR4, UR6, URZ ;  /* 0x00000006040472a4 */ /* 0x000fcc000f8e023f */
[----:B------:R-:W-:Y:S02]  /*0450*/  VIADD R6, R6, UR4 ;  /* 0x0000000406067c36 */ /* 0x000fe40008000000 */
[----:B------:R-:W-:Y:S02]  /*0460*/  @!P1 IMAD.IADD R13, R13, 0x1, -R4 ;  /* 0x000000010d0d9824 */ /* 0x000fe400078e0a04 */
[----:B------:R-:W-:-:S03]  /*0470*/  @!P1 VIADD R3, R3, 0x1 ;  /* 0x0000000103039836 */ /* 0x000fc60000000000 */
[----:B------:R-:W-:Y:S02]  /*0480*/  ISETP.GE.U32.AND P0, PT, R13, R4, PT ;  /* 0x000000040d00720c */ /* 0x000fe40003f06070 */
[----:B-1----:R-:W-:-:S11]  /*0490*/  ISETP.GE.AND P1, PT, R2, UR7, PT ;  /* 0x0000000702007c0c */ /* 0x002fd6000bf26270 */
[----:B------:R-:W-:Y:S02]  /*04a0*/  @P0 IADD3 R3, R3, 0x1, RZ ;  /* 0x0000000103030810 */ /* 0x000fe40007ffe0ff */
[----:B------:R-:W-:-:S03]  /*04b0*/  ISETP.NE.AND P0, PT, R0, RZ, PT ;  /* 0x000000ff0000720c */ /* 0x000fc60003f05270 */
[----:B------:R-:W-:Y:S01]  /*04c0*/  IMAD.MOV.U32 R8, RZ, RZ, R3 ;  /* 0x000000ffff087224 */ /* 0x000fe200078e0003 */
[----:B------:R-:W-:-:S03]  /*04d0*/  LOP3.LUT R3, RZ, R0, RZ, 0x33, !PT ;  /* 0x00000000ff037212 */ /* 0x000fc600078e33ff */
[----:B------:R-:W-:-:S05]  /*04e0*/  @!P2 IMAD.MOV R8, RZ, RZ, -R8 ;  /* 0x000000ffff08a224 */ /* 0x000fca00078e0a08 */
[----:B------:R-:W-:-:S04]  /*04f0*/  SEL R8, R3, R8, !P0 ;  /* 0x0000000803087207 */ /* 0x000fc80004000000 */
[----:B------:R-:W-:-:S05]  /*0500*/  IADD3 R10, -R8, RZ, RZ ;  /* 0x000000ff080a7210 */ /* 0x000fca0007ffe1ff */
[----:B------:R-:W-:-:S04]  /*0510*/  IMAD R5, R0, R10, R11 ;  /* 0x0000000a00057224 */ /* 0x000fc800078e020b */
[----:B------:R-:W-:Y:S01]  /*0520*/  VIADD R5, R5, UR4 ;  /* 0x0000000405057c36 */ /* 0x000fe20008000000 */
[----:B------:R-:W-:Y:S06]  /*0530*/  @P1 EXIT ;  /* 0x000000000000194d */ /* 0x000fec0003800000 */
[----:B------:R-:W-:Y:S01]  /*0540*/  IMAD R11, R6, UR7, RZ ;  /* 0x00000007060b7c24 */ /* 0x000fe2000f8e02ff */
[----:B------:R-:W-:Y:S01]  /*0550*/  SHF.R.S32.HI R6, RZ, 0x1f, R2 ;  /* 0x0000001fff067819 */ /* 0x000fe20000011402 */
[----:B------:R-:W-:Y:S01]  /*0560*/  ULDC.64 UR4, c[0x0][0x218] ;  /* 0x0000860000047ab9 */ /* 0x000fe20000000a00 */
[----:B------:R-:W0:Y:S02]  /*0570*/  LDC R15, c[0x0][0x228] ;  /* 0x00008a00ff0f7b82 */ /* 0x000e240000000800 */
[----:B------:R-:W-:-:S04]  /*0580*/  IADD3 R12, P1, R11, R2, RZ ;  /* 0x000000020b0c7210 */ /* 0x000fc80007f3e0ff */
[----:B------:R-:W-:Y:S02]  /*0590*/  LEA.HI.X.SX32 R11, R11, R6, 0x1, P1 ;  /* 0x000000060b0b7211 */ /* 0x000fe400008f0eff */
[----:B------:R-:W-:-:S04]  /*05a0*/  LEA R10, P1, R12, UR4, 0x2 ;  /* 0x000000040c0a7c11 */ /* 0x000fc8000f8210ff */
[----:B------:R-:W-:Y:S01]  /*05b0*/  LEA.HI.X R11, R12, UR5, R11, 0x2, P1 ;  /* 0x000000050c0b7c11 */ /* 0x000fe200088f140b */
[----:B------:R-:W-:-:S04]  /*05c0*/  ULDC.64 UR4, c[0x0][0x208] ;  /* 0x0000820000047ab9 */ /* 0x000fc80000000a00 */
[----:B------:R1:W2:Y:S01]  /*05d0*/  LDG.E.CONSTANT R6, desc[UR4][R10.64] ;  /* 0x000000040a067981 */ /* 0x0002a2000c1e9900 */
[----:B------:R-:W-:-:S05]  /*05e0*/  IABS R13, R7 ;  /* 0x00000007000d7213 */ /* 0x000fca0000000000 */
[----:B------:R-:W-:Y:S01]  /*05f0*/  IMAD.HI.U32 R12, R9, R13, RZ ;  /* 0x0000000d090c7227 */ /* 0x000fe200078e00ff */
[----:B0-----:R-:W-:Y:S02]  /*0600*/  IABS R14, R15 ;  /* 0x0000000f000e7213 */ /* 0x001fe40000000000 */
[----:B-1----:R-:W-:Y:S02]  /*0610*/  LOP3.LUT R10, R7, R0, RZ, 0x3c, !PT ;  /* 0x00000000070a7212 */ /* 0x002fe400078e3cff */
[----:B------:R-:W-:Y:S01]  /*0620*/  IADD3 R16, -R12, RZ, RZ ;  /* 0x000000ff0c107210 */ /* 0x000fe20007ffe1ff */
[----:B------:R-:W-:Y:S01]  /*0630*/  IMAD.HI.U32 R9, R9, R14, RZ ;  /* 0x0000000e09097227 */ /* 0x000fe200078e00ff */
[----:B------:R-:W-:-:S03]  /*0640*/  ISETP.GE.AND P4, PT, R10, RZ, PT ;  /* 0x000000ff0a00720c */ /* 0x000fc60003f86270 */
[----:B------:R-:W-:Y:S02]  /*0650*/  IMAD.MOV R17, RZ, RZ, -R9 ;  /* 0x000000ffff117224 */ /* 0x000fe400078e0a09 */
[C---:B------:R-:W-:Y:S02]  /*0660*/  IMAD R13, R4.reuse, R16, R13 ;  /* 0x00000010040d7224 */ /* 0x040fe400078e020d */
[----:B------:R-:W-:-:S03]  /*0670*/  IMAD R11, R4, R17, R14 ;  /* 0x00000011040b7224 */ /* 0x000fc600078e020e */
        /* <DEDUP_REMOVED lines=8> */
[----:B------:R-:W-:Y:S01]  /*0700*/  LOP3.LUT R4, R15, R0, RZ, 0x3c, !PT ;  /* 0x000000000f047212 */ /* 0x000fe200078e3cff */
[----:B------:R-:W0:Y:S03]  /*0710*/  LDC.64 R10, c[0x0][0x210] ;  /* 0x00008400ff0a7b82 */ /* 0x000e260000000a00 */
        /* <DEDUP_REMOVED lines=16> */
.L_x_21:
        /* <DEDUP_REMOVED lines=14> */
.L_x_29:


//--------------------- .nv.shared.reserved.0     --------------------------
	.section	.nv.shared.reserved.0,"aw",@nobits
	.weak		__nv_reservedSMEM_offset_0_alias
	.size		__nv_reservedSMEM_offset_0_alias, 0, 0
	.other		__nv_reservedSMEM_offset_0_alias,@"STO_CUDA_RESERVED_SHARED STV_DEFAULT"
__nv_reservedSMEM_offset_0_alias:
	.zero		0


//--------------------- .nv.constant0._ZN17fastertransformer21shift_partition_COL32IfEEvPaPKT_iiiiPKfii --------------------------
	.section	.nv.constant0._ZN17fastertransformer21shift_partition_COL32IfEEvPaPKT_iiiiPKfii,"a",@progbits
	.sectionflags	@""
	.align	4
.nv.constant0._ZN17fastertransformer21shift_partition_COL32IfEEvPaPKT_iiiiPKfii:
	.zero		576


//--------------------- .nv.constant0._ZN17fastertransformer24shift_partition_v2_COL32IfEEvPaPKT_iiiiPKfii --------------------------
	.section	.nv.constant0._ZN17fastertransformer24shift_partition_v2_COL32IfEEvPaPKT_iiiiPKfii,"a",@progbits
	.sectionflags	@""
	.align	4
.nv.constant0._ZN17fastertransformer24shift_partition_v2_COL32IfEEvPaPKT_iiiiPKfii:
	.zero		576


//--------------------- .nv.constant0._ZN17fastertransformer15shift_partitionI7__half2EEvPT_PKS2_iiiiii --------------------------
	.section	.nv.constant0._ZN17fastertransformer15shift_partitionI7__half2EEvPT_PKS2_iiiiii,"a",@progbits
	.sectionflags	@""
	.align	4
.nv.constant0._ZN17fastertransformer15shift_partitionI7__half2EEvPT_PKS2_iiiiii:
	.zero		568


//--------------------- .nv.constant0._ZN17fastertransformer18shift_partition_v2I7__half2EEvPT_PKS2_iiiiii --------------------------
	.section	.nv.constant0._ZN17fastertransformer18shift_partition_v2I7__half2EEvPT_PKS2_iiiiii,"a",@progbits
	.sectionflags	@""
	.align	4
.nv.constant0._ZN17fastertransformer18shift_partition_v2I7__half2EEvPT_PKS2_iiiiii:
	.zero		568


//--------------------- .nv.constant0._ZN17fastertransformer24shift_partition_v2_COL32I7__half2EEvPaPKT_iiiiPKfii --------------------------
	.section	.nv.constant0._ZN17fastertransformer24shift_partition_v2_COL32I7__half2EEvPaPKT_iiiiPKfii,"a",@progbits
	.sectionflags	@""
	.align	4
.nv.constant0._ZN17fastertransformer24shift_partition_v2_COL32I7__half2EEvPaPKT_iiiiPKfii:
	.zero		576


//--------------------- .nv.constant0._ZN17fastertransformer21shift_partition_COL32INS_5half4EEEvPaPKT_iiiiPKfii --------------------------
	.section	.nv.constant0._ZN17fastertransformer21shift_partition_COL32INS_5half4EEEvPaPKT_iiiiPKfii,"a",@progbits
	.sectionflags	@""
	.align	4
.nv.constant0._ZN17fastertransformer21shift_partition_COL32INS_5half4EEEvPaPKT_iiiiPKfii:
	.zero		576


//--------------------- .nv.constant0._ZN17fastertransformer18shift_partition_v2IfEEvPT_PKS1_iiiiii --------------------------
	.section	.nv.constant0._ZN17fastertransformer18shift_partition_v2IfEEvPT_PKS1_iiiiii,"a",@progbits
	.sectionflags	@""
	.align	4
.nv.constant0._ZN17fastertransformer18shift_partition_v2IfEEvPT_PKS1_iiiiii:
	.zero		568


//--------------------- .nv.constant0._ZN17fastertransformer15shift_partitionIfEEvPT_PKS1_iiiiii --------------------------
	.section	.nv.constant0._ZN17fastertransformer15shift_partitionIfEEvPT_PKS1_iiiiii,"a",@progbits
	.sectionflags	@""
	.align	4
.nv.constant0._ZN17fastertransformer15shift_partitionIfEEvPT_PKS1_iiiiii:
	.zero		568


//--------------------- SYMBOLS --------------------------

	.type		.nv.reservedSmem.offset0,@object
	.size		.nv.reservedSmem.offset0,0x4
